//
// Generated by NVIDIA NVVM Compiler
//
// Compiler Build ID: CL-36424714
// Cuda compilation tools, release 13.0, V13.0.88
// Based on NVVM 20.0.0
//

.version 9.0
.target sm_100
.address_size 64

	// .globl	_Z19computeSimilaritiesPKfS0_Pfiiii
// _ZZ11blockReducefE6shared has been demoted
.global .align 1 .b8 _ZN34_INTERNAL_4457b2b3_4_k_cu_d7be8dae4cuda3std3__45__cpo5beginE[1];
.global .align 1 .b8 _ZN34_INTERNAL_4457b2b3_4_k_cu_d7be8dae4cuda3std3__45__cpo3endE[1];
.global .align 1 .b8 _ZN34_INTERNAL_4457b2b3_4_k_cu_d7be8dae4cuda3std3__45__cpo6cbeginE[1];
.global .align 1 .b8 _ZN34_INTERNAL_4457b2b3_4_k_cu_d7be8dae4cuda3std3__45__cpo4cendE[1];
.global .align 1 .b8 _ZN34_INTERNAL_4457b2b3_4_k_cu_d7be8dae4cuda3std3__45__cpo6rbeginE[1];
.global .align 1 .b8 _ZN34_INTERNAL_4457b2b3_4_k_cu_d7be8dae4cuda3std3__45__cpo4rendE[1];
.global .align 1 .b8 _ZN34_INTERNAL_4457b2b3_4_k_cu_d7be8dae4cuda3std3__45__cpo7crbeginE[1];
.global .align 1 .b8 _ZN34_INTERNAL_4457b2b3_4_k_cu_d7be8dae4cuda3std3__45__cpo5crendE[1];
.global .align 1 .b8 _ZN34_INTERNAL_4457b2b3_4_k_cu_d7be8dae4cuda3std3__436_GLOBAL__N__4457b2b3_4_k_cu_d7be8dae6ignoreE[1];
.global .align 1 .b8 _ZN34_INTERNAL_4457b2b3_4_k_cu_d7be8dae4cuda3std3__419piecewise_constructE[1];
.global .align 1 .b8 _ZN34_INTERNAL_4457b2b3_4_k_cu_d7be8dae4cuda3std3__48in_placeE[1];
.global .align 1 .b8 _ZN34_INTERNAL_4457b2b3_4_k_cu_d7be8dae4cuda3std3__420unreachable_sentinelE[1];
.global .align 1 .b8 _ZN34_INTERNAL_4457b2b3_4_k_cu_d7be8dae4cuda3std3__47nulloptE[1];
.global .align 1 .b8 _ZN34_INTERNAL_4457b2b3_4_k_cu_d7be8dae4cuda3std3__48unexpectE[1];
.global .align 1 .b8 _ZN34_INTERNAL_4457b2b3_4_k_cu_d7be8dae4cuda3std6ranges3__45__cpo4swapE[1];
.global .align 1 .b8 _ZN34_INTERNAL_4457b2b3_4_k_cu_d7be8dae4cuda3std6ranges3__45__cpo9iter_moveE[1];
.global .align 1 .b8 _ZN34_INTERNAL_4457b2b3_4_k_cu_d7be8dae4cuda3std6ranges3__45__cpo5beginE[1];
.global .align 1 .b8 _ZN34_INTERNAL_4457b2b3_4_k_cu_d7be8dae4cuda3std6ranges3__45__cpo3endE[1];
.global .align 1 .b8 _ZN34_INTERNAL_4457b2b3_4_k_cu_d7be8dae4cuda3std6ranges3__45__cpo6cbeginE[1];
.global .align 1 .b8 _ZN34_INTERNAL_4457b2b3_4_k_cu_d7be8dae4cuda3std6ranges3__45__cpo4cendE[1];
.global .align 1 .b8 _ZN34_INTERNAL_4457b2b3_4_k_cu_d7be8dae4cuda3std6ranges3__45__cpo7advanceE[1];
.global .align 1 .b8 _ZN34_INTERNAL_4457b2b3_4_k_cu_d7be8dae4cuda3std6ranges3__45__cpo9iter_swapE[1];
.global .align 1 .b8 _ZN34_INTERNAL_4457b2b3_4_k_cu_d7be8dae4cuda3std6ranges3__45__cpo4nextE[1];
.global .align 1 .b8 _ZN34_INTERNAL_4457b2b3_4_k_cu_d7be8dae4cuda3std6ranges3__45__cpo4prevE[1];
.global .align 1 .b8 _ZN34_INTERNAL_4457b2b3_4_k_cu_d7be8dae4cuda3std6ranges3__45__cpo4dataE[1];
.global .align 1 .b8 _ZN34_INTERNAL_4457b2b3_4_k_cu_d7be8dae4cuda3std6ranges3__45__cpo5cdataE[1];
.global .align 1 .b8 _ZN34_INTERNAL_4457b2b3_4_k_cu_d7be8dae4cuda3std6ranges3__45__cpo4sizeE[1];
.global .align 1 .b8 _ZN34_INTERNAL_4457b2b3_4_k_cu_d7be8dae4cuda3std6ranges3__45__cpo5ssizeE[1];
.global .align 1 .b8 _ZN34_INTERNAL_4457b2b3_4_k_cu_d7be8dae4cuda3std6ranges3__45__cpo8distanceE[1];
.global .align 1 .b8 _ZN34_INTERNAL_4457b2b3_4_k_cu_d7be8dae6thrust24THRUST_300001_SM_1000_NS6system6detail10sequential3seqE[1];
.global .align 1 .b8 _ZN34_INTERNAL_4457b2b3_4_k_cu_d7be8dae6thrust24THRUST_300001_SM_1000_NS12placeholders2_1E[1];
.global .align 1 .b8 _ZN34_INTERNAL_4457b2b3_4_k_cu_d7be8dae6thrust24THRUST_300001_SM_1000_NS12placeholders2_2E[1];
.global .align 1 .b8 _ZN34_INTERNAL_4457b2b3_4_k_cu_d7be8dae6thrust24THRUST_300001_SM_1000_NS12placeholders2_3E[1];
.global .align 1 .b8 _ZN34_INTERNAL_4457b2b3_4_k_cu_d7be8dae6thrust24THRUST_300001_SM_1000_NS12placeholders2_4E[1];
.global .align 1 .b8 _ZN34_INTERNAL_4457b2b3_4_k_cu_d7be8dae6thrust24THRUST_300001_SM_1000_NS12placeholders2_5E[1];
.global .align 1 .b8 _ZN34_INTERNAL_4457b2b3_4_k_cu_d7be8dae6thrust24THRUST_300001_SM_1000_NS12placeholders2_6E[1];
.global .align 1 .b8 _ZN34_INTERNAL_4457b2b3_4_k_cu_d7be8dae6thrust24THRUST_300001_SM_1000_NS12placeholders2_7E[1];
.global .align 1 .b8 _ZN34_INTERNAL_4457b2b3_4_k_cu_d7be8dae6thrust24THRUST_300001_SM_1000_NS12placeholders2_8E[1];
.global .align 1 .b8 _ZN34_INTERNAL_4457b2b3_4_k_cu_d7be8dae6thrust24THRUST_300001_SM_1000_NS12placeholders2_9E[1];
.global .align 1 .b8 _ZN34_INTERNAL_4457b2b3_4_k_cu_d7be8dae6thrust24THRUST_300001_SM_1000_NS12placeholders3_10E[1];
.extern .shared .align 16 .b8 sharedMem[];
.extern .shared .align 16 .b8 sharedSim[];
.extern .shared .align 16 .b8 shared[];

.visible .entry _Z19computeSimilaritiesPKfS0_Pfiiii(
	.param .u64 .ptr .align 1 _Z19computeSimilaritiesPKfS0_Pfiiii_param_0,
	.param .u64 .ptr .align 1 _Z19computeSimilaritiesPKfS0_Pfiiii_param_1,
	.param .u64 .ptr .align 1 _Z19computeSimilaritiesPKfS0_Pfiiii_param_2,
	.param .u32 _Z19computeSimilaritiesPKfS0_Pfiiii_param_3,
	.param .u32 _Z19computeSimilaritiesPKfS0_Pfiiii_param_4,
	.param .u32 _Z19computeSimilaritiesPKfS0_Pfiiii_param_5,
	.param .u32 _Z19computeSimilaritiesPKfS0_Pfiiii_param_6
)
{
	.reg .pred 	%p<25>;
	.reg .b32 	%r<74>;
	.reg .b32 	%f<36>;
	.reg .b64 	%rd<13>;
	// demoted variable
	.shared .align 4 .b8 _ZZ11blockReducefE6shared[128];
	ld.param.u64 	%rd4, [_Z19computeSimilaritiesPKfS0_Pfiiii_param_0];
	ld.param.u64 	%rd5, [_Z19computeSimilaritiesPKfS0_Pfiiii_param_1];
	ld.param.u64 	%rd6, [_Z19computeSimilaritiesPKfS0_Pfiiii_param_2];
	ld.param.u32 	%r25, [_Z19computeSimilaritiesPKfS0_Pfiiii_param_3];
	ld.param.u32 	%r28, [_Z19computeSimilaritiesPKfS0_Pfiiii_param_4];
	ld.param.u32 	%r26, [_Z19computeSimilaritiesPKfS0_Pfiiii_param_5];
	ld.param.u32 	%r27, [_Z19computeSimilaritiesPKfS0_Pfiiii_param_6];
	mov.u32 	%r1, %ctaid.x;
	mov.u32 	%r2, %tid.x;
	setp.ge.s32 	%p2, %r1, %r28;
	@%p2 bra 	$L__BB0_20;
	min.s32 	%r29, %r27, %r26;
	setp.gt.s32 	%p1, %r29, %r2;
	setp.le.s32 	%p3, %r29, %r2;
	@%p3 bra 	$L__BB0_4;
	mul.lo.s32 	%r3, %r26, %r1;
	mov.u32 	%r4, %ntid.x;
	min.u32 	%r5, %r27, %r26;
	cvta.to.global.u64 	%rd1, %rd5;
	mov.u32 	%r70, %r2;
$L__BB0_3:
	add.s32 	%r30, %r70, %r3;
	mul.wide.s32 	%rd7, %r30, 4;
	add.s64 	%rd8, %rd1, %rd7;
	ld.global.nc.f32 	%f8, [%rd8];
	shl.b32 	%r31, %r70, 2;
	mov.u32 	%r32, sharedMem;
	add.s32 	%r33, %r32, %r31;
	st.shared.f32 	[%r33], %f8;
	add.s32 	%r70, %r70, %r4;
	setp.lt.s32 	%p4, %r70, %r5;
	@%p4 bra 	$L__BB0_3;
$L__BB0_4:
	mov.u32 	%r34, %ctaid.y;
	mul.lo.s32 	%r71, %r27, %r34;
	add.s32 	%r35, %r71, %r27;
	min.s32 	%r9, %r35, %r25;
	setp.ge.s32 	%p5, %r71, %r9;
	@%p5 bra 	$L__BB0_20;
	shl.b32 	%r36, %r27, 2;
	mov.u32 	%r37, sharedMem;
	add.s32 	%r10, %r37, %r36;
	mov.u32 	%r11, %ntid.x;
	and.b32  	%r13, %r2, 31;
	shr.u32 	%r38, %r2, 3;
	mov.u32 	%r39, _ZZ11blockReducefE6shared;
	add.s32 	%r14, %r39, %r38;
	shr.u32 	%r15, %r11, 5;
	shl.b32 	%r40, %r2, 2;
	and.b32  	%r41, %r40, 124;
	add.s32 	%r16, %r39, %r41;
	mul.lo.s32 	%r17, %r25, %r1;
	cvta.to.global.u64 	%rd2, %rd6;
	cvta.to.global.u64 	%rd3, %rd4;
	not.pred 	%p6, %p1;
$L__BB0_6:
	@%p6 bra 	$L__BB0_9;
	mul.lo.s32 	%r19, %r71, %r26;
	mov.u32 	%r72, %r2;
$L__BB0_8:
	add.s32 	%r42, %r72, %r19;
	mul.wide.s32 	%rd9, %r42, 4;
	add.s64 	%rd10, %rd3, %rd9;
	ld.global.nc.f32 	%f9, [%rd10];
	shl.b32 	%r43, %r72, 2;
	add.s32 	%r44, %r10, %r43;
	st.shared.f32 	[%r44], %f9;
	add.s32 	%r72, %r72, %r11;
	setp.lt.s32 	%p7, %r72, %r29;
	@%p7 bra 	$L__BB0_8;
$L__BB0_9:
	setp.ge.s32 	%p8, %r2, %r26;
	bar.sync 	0;
	mov.f32 	%f34, 0f00000000;
	@%p8 bra 	$L__BB0_12;
	mov.f32 	%f34, 0f00000000;
	mov.u32 	%r73, %r2;
$L__BB0_11:
	shl.b32 	%r45, %r73, 2;
	add.s32 	%r47, %r37, %r45;
	ld.shared.f32 	%f12, [%r47];
	add.s32 	%r48, %r10, %r45;
	ld.shared.f32 	%f13, [%r48];
	fma.rn.f32 	%f34, %f12, %f13, %f34;
	add.s32 	%r73, %r73, %r11;
	setp.lt.s32 	%p9, %r73, %r26;
	@%p9 bra 	$L__BB0_11;
$L__BB0_12:
	setp.ne.s32 	%p10, %r13, 0;
	bar.sync 	0;
	mov.b32 	%r49, %f34;
	shfl.sync.down.b32	%r50|%p11, %r49, 16, 31, -1;
	mov.b32 	%f14, %r50;
	add.f32 	%f15, %f34, %f14;
	mov.b32 	%r51, %f15;
	shfl.sync.down.b32	%r52|%p12, %r51, 8, 31, -1;
	mov.b32 	%f16, %r52;
	add.f32 	%f17, %f15, %f16;
	mov.b32 	%r53, %f17;
	shfl.sync.down.b32	%r54|%p13, %r53, 4, 31, -1;
	mov.b32 	%f18, %r54;
	add.f32 	%f19, %f17, %f18;
	mov.b32 	%r55, %f19;
	shfl.sync.down.b32	%r56|%p14, %r55, 2, 31, -1;
	mov.b32 	%f20, %r56;
	add.f32 	%f21, %f19, %f20;
	mov.b32 	%r57, %f21;
	shfl.sync.down.b32	%r58|%p15, %r57, 1, 31, -1;
	mov.b32 	%f22, %r58;
	add.f32 	%f4, %f21, %f22;
	@%p10 bra 	$L__BB0_14;
	st.shared.f32 	[%r14], %f4;
$L__BB0_14:
	setp.gt.u32 	%p16, %r2, 31;
	bar.sync 	0;
	@%p16 bra 	$L__BB0_19;
	setp.ge.u32 	%p17, %r2, %r15;
	mov.f32 	%f35, 0f00000000;
	@%p17 bra 	$L__BB0_17;
	ld.shared.f32 	%f35, [%r16];
$L__BB0_17:
	setp.ne.s32 	%p18, %r2, 0;
	mov.b32 	%r59, %f35;
	shfl.sync.down.b32	%r60|%p19, %r59, 16, 31, -1;
	mov.b32 	%f24, %r60;
	add.f32 	%f25, %f35, %f24;
	mov.b32 	%r61, %f25;
	shfl.sync.down.b32	%r62|%p20, %r61, 8, 31, -1;
	mov.b32 	%f26, %r62;
	add.f32 	%f27, %f25, %f26;
	mov.b32 	%r63, %f27;
	shfl.sync.down.b32	%r64|%p21, %r63, 4, 31, -1;
	mov.b32 	%f28, %r64;
	add.f32 	%f29, %f27, %f28;
	mov.b32 	%r65, %f29;
	shfl.sync.down.b32	%r66|%p22, %r65, 2, 31, -1;
	mov.b32 	%f30, %r66;
	add.f32 	%f31, %f29, %f30;
	mov.b32 	%r67, %f31;
	shfl.sync.down.b32	%r68|%p23, %r67, 1, 31, -1;
	mov.b32 	%f32, %r68;
	add.f32 	%f7, %f31, %f32;
	@%p18 bra 	$L__BB0_19;
	add.s32 	%r69, %r71, %r17;
	mul.wide.s32 	%rd11, %r69, 4;
	add.s64 	%rd12, %rd2, %rd11;
	st.global.f32 	[%rd12], %f7;
$L__BB0_19:
	add.s32 	%r71, %r71, 1;
	setp.ne.s32 	%p24, %r71, %r9;
	@%p24 bra 	$L__BB0_6;
$L__BB0_20:
	ret;

}
	// .globl	_Z8findTopKPKfPiS1_iii
.visible .entry _Z8findTopKPKfPiS1_iii(
	.param .u64 .ptr .align 1 _Z8findTopKPKfPiS1_iii_param_0,
	.param .u64 .ptr .align 1 _Z8findTopKPKfPiS1_iii_param_1,
	.param .u64 .ptr .align 1 _Z8findTopKPKfPiS1_iii_param_2,
	.param .u32 _Z8findTopKPKfPiS1_iii_param_3,
	.param .u32 _Z8findTopKPKfPiS1_iii_param_4,
	.param .u32 _Z8findTopKPKfPiS1_iii_param_5
)
{
	.reg .pred 	%p<49>;
	.reg .b16 	%rs<15>;
	.reg .b32 	%r<158>;
	.reg .b32 	%f<78>;
	.reg .b64 	%rd<9>;

	ld.param.u64 	%rd3, [_Z8findTopKPKfPiS1_iii_param_0];
	ld.param.u64 	%rd4, [_Z8findTopKPKfPiS1_iii_param_2];
	ld.param.u32 	%r46, [_Z8findTopKPKfPiS1_iii_param_3];
	ld.param.u32 	%r48, [_Z8findTopKPKfPiS1_iii_param_4];
	ld.param.u32 	%r47, [_Z8findTopKPKfPiS1_iii_param_5];
	mov.u32 	%r1, %ctaid.x;
	mov.u32 	%r2, %tid.x;
	setp.ge.s32 	%p1, %r1, %r48;
	@%p1 bra 	$L__BB1_26;
	shl.b32 	%r49, %r46, 2;
	mov.u32 	%r50, sharedSim;
	add.s32 	%r3, %r50, %r49;
	setp.ge.s32 	%p2, %r2, %r46;
	@%p2 bra 	$L__BB1_4;
	mul.lo.s32 	%r4, %r46, %r1;
	mov.u32 	%r5, %ntid.x;
	cvta.to.global.u64 	%rd1, %rd3;
	mov.u32 	%r142, %r2;
$L__BB1_3:
	add.s32 	%r51, %r142, %r4;
	mul.wide.s32 	%rd5, %r51, 4;
	add.s64 	%rd6, %rd1, %rd5;
	ld.global.nc.f32 	%f11, [%rd6];
	shl.b32 	%r52, %r142, 2;
	add.s32 	%r54, %r50, %r52;
	st.shared.f32 	[%r54], %f11;
	cvt.rn.f32.s32 	%f12, %r142;
	add.s32 	%r55, %r3, %r52;
	st.shared.f32 	[%r55], %f12;
	add.s32 	%r142, %r142, %r5;
	setp.lt.s32 	%p3, %r142, %r46;
	@%p3 bra 	$L__BB1_3;
$L__BB1_4:
	bar.sync 	0;
	setp.lt.s32 	%p4, %r47, 1;
	@%p4 bra 	$L__BB1_26;
	mul.lo.s32 	%r8, %r47, %r1;
	add.s32 	%r9, %r46, -2;
	cvt.u16.u32 	%rs1, %r46;
	cvta.to.global.u64 	%rd2, %rd4;
	mov.b32 	%r143, 0;
	mov.b16 	%rs13, 0;
	mov.u16 	%rs14, %rs13;
$L__BB1_6:
	not.b32 	%r57, %r143;
	add.s32 	%r11, %r46, %r57;
	shl.b32 	%r58, %r143, 2;
	add.s32 	%r12, %r50, %r58;
	add.s32 	%r13, %r143, 1;
	setp.ge.s32 	%p5, %r13, %r46;
	mov.u32 	%r157, %r143;
	@%p5 bra 	$L__BB1_21;
	ld.shared.f32 	%f76, [%r12];
	sub.s32 	%r61, %r9, %r143;
	setp.lt.u32 	%p6, %r61, 15;
	mov.u32 	%r152, %r13;
	mov.u32 	%r157, %r143;
	@%p6 bra 	$L__BB1_11;
	and.b32  	%r62, %r11, -16;
	neg.s32 	%r145, %r62;
	add.s32 	%r144, %r12, 32;
	mov.u32 	%r146, %r143;
	mov.u32 	%r157, %r143;
$L__BB1_9:
	.pragma "nounroll";
	add.s32 	%r66, %r146, 1;
	ld.shared.f32 	%f13, [%r144+-28];
	setp.gt.f32 	%p7, %f13, %f76;
	selp.b32 	%r67, %r66, %r157, %p7;
	selp.f32 	%f14, %f13, %f76, %p7;
	ld.shared.f32 	%f15, [%r144+-24];
	setp.gt.f32 	%p8, %f15, %f14;
	add.s32 	%r68, %r146, 2;
	selp.b32 	%r69, %r68, %r67, %p8;
	selp.f32 	%f16, %f15, %f14, %p8;
	ld.shared.f32 	%f17, [%r144+-20];
	setp.gt.f32 	%p9, %f17, %f16;
	add.s32 	%r70, %r146, 3;
	selp.b32 	%r71, %r70, %r69, %p9;
	selp.f32 	%f18, %f17, %f16, %p9;
	ld.shared.f32 	%f19, [%r144+-16];
	setp.gt.f32 	%p10, %f19, %f18;
	add.s32 	%r72, %r146, 4;
	selp.b32 	%r73, %r72, %r71, %p10;
	selp.f32 	%f20, %f19, %f18, %p10;
	ld.shared.f32 	%f21, [%r144+-12];
	setp.gt.f32 	%p11, %f21, %f20;
	add.s32 	%r74, %r146, 5;
	selp.b32 	%r75, %r74, %r73, %p11;
	selp.f32 	%f22, %f21, %f20, %p11;
	ld.shared.f32 	%f23, [%r144+-8];
	setp.gt.f32 	%p12, %f23, %f22;
	add.s32 	%r76, %r146, 6;
	selp.b32 	%r77, %r76, %r75, %p12;
	selp.f32 	%f24, %f23, %f22, %p12;
	ld.shared.f32 	%f25, [%r144+-4];
	setp.gt.f32 	%p13, %f25, %f24;
	add.s32 	%r78, %r146, 7;
	selp.b32 	%r79, %r78, %r77, %p13;
	selp.f32 	%f26, %f25, %f24, %p13;
	ld.shared.f32 	%f27, [%r144];
	setp.gt.f32 	%p14, %f27, %f26;
	add.s32 	%r80, %r146, 8;
	selp.b32 	%r81, %r80, %r79, %p14;
	selp.f32 	%f28, %f27, %f26, %p14;
	ld.shared.f32 	%f29, [%r144+4];
	setp.gt.f32 	%p15, %f29, %f28;
	add.s32 	%r82, %r146, 9;
	selp.b32 	%r83, %r82, %r81, %p15;
	selp.f32 	%f30, %f29, %f28, %p15;
	ld.shared.f32 	%f31, [%r144+8];
	setp.gt.f32 	%p16, %f31, %f30;
	add.s32 	%r84, %r146, 10;
	selp.b32 	%r85, %r84, %r83, %p16;
	selp.f32 	%f32, %f31, %f30, %p16;
	ld.shared.f32 	%f33, [%r144+12];
	setp.gt.f32 	%p17, %f33, %f32;
	add.s32 	%r86, %r146, 11;
	selp.b32 	%r87, %r86, %r85, %p17;
	selp.f32 	%f34, %f33, %f32, %p17;
	ld.shared.f32 	%f35, [%r144+16];
	setp.gt.f32 	%p18, %f35, %f34;
	add.s32 	%r88, %r146, 12;
	selp.b32 	%r89, %r88, %r87, %p18;
	selp.f32 	%f36, %f35, %f34, %p18;
	ld.shared.f32 	%f37, [%r144+20];
	setp.gt.f32 	%p19, %f37, %f36;
	add.s32 	%r90, %r146, 13;
	selp.b32 	%r91, %r90, %r89, %p19;
	selp.f32 	%f38, %f37, %f36, %p19;
	ld.shared.f32 	%f39, [%r144+24];
	setp.gt.f32 	%p20, %f39, %f38;
	add.s32 	%r92, %r146, 14;
	selp.b32 	%r93, %r92, %r91, %p20;
	selp.f32 	%f40, %f39, %f38, %p20;
	ld.shared.f32 	%f41, [%r144+28];
	setp.gt.f32 	%p21, %f41, %f40;
	add.s32 	%r94, %r146, 15;
	selp.b32 	%r95, %r94, %r93, %p21;
	selp.f32 	%f42, %f41, %f40, %p21;
	ld.shared.f32 	%f43, [%r144+32];
	setp.gt.f32 	%p22, %f43, %f42;
	add.s32 	%r146, %r146, 16;
	selp.b32 	%r157, %r146, %r95, %p22;
	selp.f32 	%f76, %f43, %f42, %p22;
	add.s32 	%r145, %r145, 16;
	add.s32 	%r144, %r144, 64;
	setp.ne.s32 	%p23, %r145, 0;
	@%p23 bra 	$L__BB1_9;
	add.s32 	%r152, %r146, 1;
$L__BB1_11:
	and.b32  	%r96, %r11, 15;
	setp.eq.s32 	%p24, %r96, 0;
	@%p24 bra 	$L__BB1_21;
	not.b16 	%rs9, %rs14;
	add.s16 	%rs10, %rs9, %rs1;
	cvt.u32.u16 	%r98, %rs10;
	and.b32  	%r28, %r98, 15;
	add.s32 	%r99, %r28, -1;
	setp.lt.u32 	%p25, %r99, 7;
	@%p25 bra 	$L__BB1_14;
	shl.b32 	%r100, %r152, 2;
	add.s32 	%r102, %r50, %r100;
	ld.shared.f32 	%f44, [%r102];
	setp.gt.f32 	%p26, %f44, %f76;
	selp.b32 	%r103, %r152, %r157, %p26;
	selp.f32 	%f45, %f44, %f76, %p26;
	add.s32 	%r104, %r152, 1;
	ld.shared.f32 	%f46, [%r102+4];
	setp.gt.f32 	%p27, %f46, %f45;
	selp.b32 	%r105, %r104, %r103, %p27;
	selp.f32 	%f47, %f46, %f45, %p27;
	add.s32 	%r106, %r152, 2;
	ld.shared.f32 	%f48, [%r102+8];
	setp.gt.f32 	%p28, %f48, %f47;
	selp.b32 	%r107, %r106, %r105, %p28;
	selp.f32 	%f49, %f48, %f47, %p28;
	add.s32 	%r108, %r152, 3;
	ld.shared.f32 	%f50, [%r102+12];
	setp.gt.f32 	%p29, %f50, %f49;
	selp.b32 	%r109, %r108, %r107, %p29;
	selp.f32 	%f51, %f50, %f49, %p29;
	add.s32 	%r110, %r152, 4;
	ld.shared.f32 	%f52, [%r102+16];
	setp.gt.f32 	%p30, %f52, %f51;
	selp.b32 	%r111, %r110, %r109, %p30;
	selp.f32 	%f53, %f52, %f51, %p30;
	add.s32 	%r112, %r152, 5;
	ld.shared.f32 	%f54, [%r102+20];
	setp.gt.f32 	%p31, %f54, %f53;
	selp.b32 	%r113, %r112, %r111, %p31;
	selp.f32 	%f55, %f54, %f53, %p31;
	add.s32 	%r114, %r152, 6;
	ld.shared.f32 	%f56, [%r102+24];
	setp.gt.f32 	%p32, %f56, %f55;
	selp.b32 	%r115, %r114, %r113, %p32;
	selp.f32 	%f57, %f56, %f55, %p32;
	add.s32 	%r116, %r152, 7;
	ld.shared.f32 	%f58, [%r102+28];
	setp.gt.f32 	%p33, %f58, %f57;
	selp.b32 	%r157, %r116, %r115, %p33;
	selp.f32 	%f76, %f58, %f57, %p33;
	add.s32 	%r152, %r152, 8;
$L__BB1_14:
	and.b32  	%r117, %r28, 7;
	setp.eq.s32 	%p34, %r117, 0;
	@%p34 bra 	$L__BB1_21;
	not.b16 	%rs11, %rs13;
	add.s16 	%rs12, %rs11, %rs1;
	cvt.u32.u16 	%r119, %rs12;
	and.b32  	%r120, %r119, 7;
	and.b32  	%r34, %r119, 3;
	add.s32 	%r121, %r120, -1;
	setp.lt.u32 	%p35, %r121, 3;
	@%p35 bra 	$L__BB1_17;
	shl.b32 	%r122, %r152, 2;
	add.s32 	%r124, %r50, %r122;
	ld.shared.f32 	%f59, [%r124];
	setp.gt.f32 	%p36, %f59, %f76;
	selp.b32 	%r125, %r152, %r157, %p36;
	selp.f32 	%f60, %f59, %f76, %p36;
	add.s32 	%r126, %r152, 1;
	ld.shared.f32 	%f61, [%r124+4];
	setp.gt.f32 	%p37, %f61, %f60;
	selp.b32 	%r127, %r126, %r125, %p37;
	selp.f32 	%f62, %f61, %f60, %p37;
	add.s32 	%r128, %r152, 2;
	ld.shared.f32 	%f63, [%r124+8];
	setp.gt.f32 	%p38, %f63, %f62;
	selp.b32 	%r129, %r128, %r127, %p38;
	selp.f32 	%f64, %f63, %f62, %p38;
	add.s32 	%r130, %r152, 3;
	ld.shared.f32 	%f65, [%r124+12];
	setp.gt.f32 	%p39, %f65, %f64;
	selp.b32 	%r157, %r130, %r129, %p39;
	selp.f32 	%f76, %f65, %f64, %p39;
	add.s32 	%r152, %r152, 4;
$L__BB1_17:
	setp.eq.s32 	%p40, %r34, 0;
	@%p40 bra 	$L__BB1_21;
	shl.b32 	%r131, %r152, 2;
	add.s32 	%r40, %r50, %r131;
	ld.shared.f32 	%f66, [%r40];
	setp.gt.f32 	%p41, %f66, %f76;
	selp.b32 	%r157, %r152, %r157, %p41;
	selp.f32 	%f9, %f66, %f76, %p41;
	setp.eq.s32 	%p42, %r34, 1;
	@%p42 bra 	$L__BB1_21;
	add.s32 	%r133, %r152, 1;
	ld.shared.f32 	%f67, [%r40+4];
	setp.gt.f32 	%p43, %f67, %f9;
	selp.b32 	%r157, %r133, %r157, %p43;
	selp.f32 	%f10, %f67, %f9, %p43;
	setp.eq.s32 	%p44, %r34, 2;
	@%p44 bra 	$L__BB1_21;
	add.s32 	%r134, %r152, 2;
	ld.shared.f32 	%f68, [%r40+8];
	setp.gt.f32 	%p45, %f68, %f10;
	selp.b32 	%r157, %r134, %r157, %p45;
$L__BB1_21:
	setp.eq.s32 	%p46, %r157, %r143;
	add.s32 	%r45, %r3, %r58;
	@%p46 bra 	$L__BB1_23;
	ld.shared.f32 	%f69, [%r12];
	ld.shared.f32 	%f70, [%r45];
	shl.b32 	%r136, %r157, 2;
	add.s32 	%r138, %r50, %r136;
	ld.shared.f32 	%f71, [%r138];
	st.shared.f32 	[%r12], %f71;
	add.s32 	%r139, %r3, %r136;
	ld.shared.f32 	%f72, [%r139];
	st.shared.f32 	[%r45], %f72;
	st.shared.f32 	[%r138], %f69;
	st.shared.f32 	[%r139], %f70;
$L__BB1_23:
	setp.ne.s32 	%p47, %r2, 0;
	@%p47 bra 	$L__BB1_25;
	ld.shared.f32 	%f73, [%r45];
	cvt.rzi.s32.f32 	%r140, %f73;
	add.s32 	%r141, %r143, %r8;
	mul.wide.u32 	%rd7, %r141, 4;
	add.s64 	%rd8, %rd2, %rd7;
	st.global.u32 	[%rd8], %r140;
$L__BB1_25:
	setp.ne.s32 	%p48, %r13, %r47;
	add.s16 	%rs14, %rs14, 1;
	add.s16 	%rs13, %rs13, 1;
	mov.u32 	%r143, %r13;
	@%p48 bra 	$L__BB1_6;
$L__BB1_26:
	ret;

}
	// .globl	_Z9batchTopKPKfPiiii
.visible .entry _Z9batchTopKPKfPiiii(
	.param .u64 .ptr .align 1 _Z9batchTopKPKfPiiii_param_0,
	.param .u64 .ptr .align 1 _Z9batchTopKPKfPiiii_param_1,
	.param .u32 _Z9batchTopKPKfPiiii_param_2,
	.param .u32 _Z9batchTopKPKfPiiii_param_3,
	.param .u32 _Z9batchTopKPKfPiiii_param_4
)
{
	.reg .pred 	%p<52>;
	.reg .b16 	%rs<15>;
	.reg .b32 	%r<171>;
	.reg .b32 	%f<74>;
	.reg .b64 	%rd<9>;

	ld.param.u64 	%rd3, [_Z9batchTopKPKfPiiii_param_0];
	ld.param.u64 	%rd4, [_Z9batchTopKPKfPiiii_param_1];
	ld.param.u32 	%r51, [_Z9batchTopKPKfPiiii_param_2];
	ld.param.u32 	%r53, [_Z9batchTopKPKfPiiii_param_3];
	ld.param.u32 	%r52, [_Z9batchTopKPKfPiiii_param_4];
	mov.u32 	%r1, %ctaid.x;
	mov.u32 	%r170, %tid.x;
	setp.ge.s32 	%p1, %r1, %r53;
	@%p1 bra 	$L__BB2_30;
	shl.b32 	%r54, %r51, 2;
	mov.u32 	%r55, shared;
	add.s32 	%r3, %r55, %r54;
	setp.ge.s32 	%p2, %r170, %r51;
	@%p2 bra 	$L__BB2_4;
	mov.u32 	%r4, %ntid.x;
	mov.u32 	%r153, %r170;
$L__BB2_3:
	shl.b32 	%r56, %r153, 2;
	add.s32 	%r57, %r3, %r56;
	st.shared.u32 	[%r57], %r153;
	add.s32 	%r153, %r153, %r4;
	setp.lt.s32 	%p3, %r153, %r51;
	@%p3 bra 	$L__BB2_3;
$L__BB2_4:
	setp.ge.s32 	%p4, %r170, %r51;
	bar.sync 	0;
	@%p4 bra 	$L__BB2_7;
	mul.lo.s32 	%r7, %r51, %r1;
	mov.u32 	%r8, %ntid.x;
	cvta.to.global.u64 	%rd1, %rd3;
	mov.u32 	%r154, %r170;
$L__BB2_6:
	add.s32 	%r58, %r154, %r7;
	mul.wide.s32 	%rd5, %r58, 4;
	add.s64 	%rd6, %rd1, %rd5;
	ld.global.nc.f32 	%f11, [%rd6];
	shl.b32 	%r59, %r154, 2;
	add.s32 	%r61, %r55, %r59;
	st.shared.f32 	[%r61], %f11;
	add.s32 	%r154, %r154, %r8;
	setp.lt.s32 	%p5, %r154, %r51;
	@%p5 bra 	$L__BB2_6;
$L__BB2_7:
	bar.sync 	0;
	setp.lt.s32 	%p6, %r52, 1;
	@%p6 bra 	$L__BB2_27;
	add.s32 	%r11, %r51, -2;
	cvt.u16.u32 	%rs1, %r51;
	mov.b32 	%r155, 0;
	mov.b16 	%rs13, 0;
	mov.u16 	%rs14, %rs13;
$L__BB2_9:
	not.b32 	%r63, %r155;
	add.s32 	%r15, %r51, %r63;
	shl.b32 	%r64, %r155, 2;
	add.s32 	%r16, %r55, %r64;
	add.s32 	%r17, %r155, 1;
	setp.ge.s32 	%p7, %r17, %r51;
	mov.u32 	%r169, %r155;
	@%p7 bra 	$L__BB2_24;
	ld.shared.f32 	%f72, [%r16];
	sub.s32 	%r67, %r11, %r155;
	setp.lt.u32 	%p8, %r67, 15;
	mov.u32 	%r164, %r17;
	mov.u32 	%r169, %r155;
	@%p8 bra 	$L__BB2_14;
	and.b32  	%r68, %r15, -16;
	neg.s32 	%r157, %r68;
	add.s32 	%r156, %r16, 32;
	mov.u32 	%r158, %r155;
	mov.u32 	%r169, %r155;
$L__BB2_12:
	.pragma "nounroll";
	add.s32 	%r72, %r158, 1;
	ld.shared.f32 	%f12, [%r156+-28];
	setp.gt.f32 	%p9, %f12, %f72;
	selp.b32 	%r73, %r72, %r169, %p9;
	selp.f32 	%f13, %f12, %f72, %p9;
	ld.shared.f32 	%f14, [%r156+-24];
	setp.gt.f32 	%p10, %f14, %f13;
	add.s32 	%r74, %r158, 2;
	selp.b32 	%r75, %r74, %r73, %p10;
	selp.f32 	%f15, %f14, %f13, %p10;
	ld.shared.f32 	%f16, [%r156+-20];
	setp.gt.f32 	%p11, %f16, %f15;
	add.s32 	%r76, %r158, 3;
	selp.b32 	%r77, %r76, %r75, %p11;
	selp.f32 	%f17, %f16, %f15, %p11;
	ld.shared.f32 	%f18, [%r156+-16];
	setp.gt.f32 	%p12, %f18, %f17;
	add.s32 	%r78, %r158, 4;
	selp.b32 	%r79, %r78, %r77, %p12;
	selp.f32 	%f19, %f18, %f17, %p12;
	ld.shared.f32 	%f20, [%r156+-12];
	setp.gt.f32 	%p13, %f20, %f19;
	add.s32 	%r80, %r158, 5;
	selp.b32 	%r81, %r80, %r79, %p13;
	selp.f32 	%f21, %f20, %f19, %p13;
	ld.shared.f32 	%f22, [%r156+-8];
	setp.gt.f32 	%p14, %f22, %f21;
	add.s32 	%r82, %r158, 6;
	selp.b32 	%r83, %r82, %r81, %p14;
	selp.f32 	%f23, %f22, %f21, %p14;
	ld.shared.f32 	%f24, [%r156+-4];
	setp.gt.f32 	%p15, %f24, %f23;
	add.s32 	%r84, %r158, 7;
	selp.b32 	%r85, %r84, %r83, %p15;
	selp.f32 	%f25, %f24, %f23, %p15;
	ld.shared.f32 	%f26, [%r156];
	setp.gt.f32 	%p16, %f26, %f25;
	add.s32 	%r86, %r158, 8;
	selp.b32 	%r87, %r86, %r85, %p16;
	selp.f32 	%f27, %f26, %f25, %p16;
	ld.shared.f32 	%f28, [%r156+4];
	setp.gt.f32 	%p17, %f28, %f27;
	add.s32 	%r88, %r158, 9;
	selp.b32 	%r89, %r88, %r87, %p17;
	selp.f32 	%f29, %f28, %f27, %p17;
	ld.shared.f32 	%f30, [%r156+8];
	setp.gt.f32 	%p18, %f30, %f29;
	add.s32 	%r90, %r158, 10;
	selp.b32 	%r91, %r90, %r89, %p18;
	selp.f32 	%f31, %f30, %f29, %p18;
	ld.shared.f32 	%f32, [%r156+12];
	setp.gt.f32 	%p19, %f32, %f31;
	add.s32 	%r92, %r158, 11;
	selp.b32 	%r93, %r92, %r91, %p19;
	selp.f32 	%f33, %f32, %f31, %p19;
	ld.shared.f32 	%f34, [%r156+16];
	setp.gt.f32 	%p20, %f34, %f33;
	add.s32 	%r94, %r158, 12;
	selp.b32 	%r95, %r94, %r93, %p20;
	selp.f32 	%f35, %f34, %f33, %p20;
	ld.shared.f32 	%f36, [%r156+20];
	setp.gt.f32 	%p21, %f36, %f35;
	add.s32 	%r96, %r158, 13;
	selp.b32 	%r97, %r96, %r95, %p21;
	selp.f32 	%f37, %f36, %f35, %p21;
	ld.shared.f32 	%f38, [%r156+24];
	setp.gt.f32 	%p22, %f38, %f37;
	add.s32 	%r98, %r158, 14;
	selp.b32 	%r99, %r98, %r97, %p22;
	selp.f32 	%f39, %f38, %f37, %p22;
	ld.shared.f32 	%f40, [%r156+28];
	setp.gt.f32 	%p23, %f40, %f39;
	add.s32 	%r100, %r158, 15;
	selp.b32 	%r101, %r100, %r99, %p23;
	selp.f32 	%f41, %f40, %f39, %p23;
	ld.shared.f32 	%f42, [%r156+32];
	setp.gt.f32 	%p24, %f42, %f41;
	add.s32 	%r158, %r158, 16;
	selp.b32 	%r169, %r158, %r101, %p24;
	selp.f32 	%f72, %f42, %f41, %p24;
	add.s32 	%r157, %r157, 16;
	add.s32 	%r156, %r156, 64;
	setp.ne.s32 	%p25, %r157, 0;
	@%p25 bra 	$L__BB2_12;
	add.s32 	%r164, %r158, 1;
$L__BB2_14:
	and.b32  	%r102, %r15, 15;
	setp.eq.s32 	%p26, %r102, 0;
	@%p26 bra 	$L__BB2_24;
	not.b16 	%rs9, %rs14;
	add.s16 	%rs10, %rs9, %rs1;
	cvt.u32.u16 	%r104, %rs10;
	and.b32  	%r32, %r104, 15;
	add.s32 	%r105, %r32, -1;
	setp.lt.u32 	%p27, %r105, 7;
	@%p27 bra 	$L__BB2_17;
	shl.b32 	%r106, %r164, 2;
	add.s32 	%r108, %r55, %r106;
	ld.shared.f32 	%f43, [%r108];
	setp.gt.f32 	%p28, %f43, %f72;
	selp.b32 	%r109, %r164, %r169, %p28;
	selp.f32 	%f44, %f43, %f72, %p28;
	add.s32 	%r110, %r164, 1;
	ld.shared.f32 	%f45, [%r108+4];
	setp.gt.f32 	%p29, %f45, %f44;
	selp.b32 	%r111, %r110, %r109, %p29;
	selp.f32 	%f46, %f45, %f44, %p29;
	add.s32 	%r112, %r164, 2;
	ld.shared.f32 	%f47, [%r108+8];
	setp.gt.f32 	%p30, %f47, %f46;
	selp.b32 	%r113, %r112, %r111, %p30;
	selp.f32 	%f48, %f47, %f46, %p30;
	add.s32 	%r114, %r164, 3;
	ld.shared.f32 	%f49, [%r108+12];
	setp.gt.f32 	%p31, %f49, %f48;
	selp.b32 	%r115, %r114, %r113, %p31;
	selp.f32 	%f50, %f49, %f48, %p31;
	add.s32 	%r116, %r164, 4;
	ld.shared.f32 	%f51, [%r108+16];
	setp.gt.f32 	%p32, %f51, %f50;
	selp.b32 	%r117, %r116, %r115, %p32;
	selp.f32 	%f52, %f51, %f50, %p32;
	add.s32 	%r118, %r164, 5;
	ld.shared.f32 	%f53, [%r108+20];
	setp.gt.f32 	%p33, %f53, %f52;
	selp.b32 	%r119, %r118, %r117, %p33;
	selp.f32 	%f54, %f53, %f52, %p33;
	add.s32 	%r120, %r164, 6;
	ld.shared.f32 	%f55, [%r108+24];
	setp.gt.f32 	%p34, %f55, %f54;
	selp.b32 	%r121, %r120, %r119, %p34;
	selp.f32 	%f56, %f55, %f54, %p34;
	add.s32 	%r122, %r164, 7;
	ld.shared.f32 	%f57, [%r108+28];
	setp.gt.f32 	%p35, %f57, %f56;
	selp.b32 	%r169, %r122, %r121, %p35;
	selp.f32 	%f72, %f57, %f56, %p35;
	add.s32 	%r164, %r164, 8;
$L__BB2_17:
	and.b32  	%r123, %r32, 7;
	setp.eq.s32 	%p36, %r123, 0;
	@%p36 bra 	$L__BB2_24;
	not.b16 	%rs11, %rs13;
	add.s16 	%rs12, %rs11, %rs1;
	cvt.u32.u16 	%r125, %rs12;
	and.b32  	%r126, %r125, 7;
	and.b32  	%r38, %r125, 3;
	add.s32 	%r127, %r126, -1;
	setp.lt.u32 	%p37, %r127, 3;
	@%p37 bra 	$L__BB2_20;
	shl.b32 	%r128, %r164, 2;
	add.s32 	%r130, %r55, %r128;
	ld.shared.f32 	%f58, [%r130];
	setp.gt.f32 	%p38, %f58, %f72;
	selp.b32 	%r131, %r164, %r169, %p38;
	selp.f32 	%f59, %f58, %f72, %p38;
	add.s32 	%r132, %r164, 1;
	ld.shared.f32 	%f60, [%r130+4];
	setp.gt.f32 	%p39, %f60, %f59;
	selp.b32 	%r133, %r132, %r131, %p39;
	selp.f32 	%f61, %f60, %f59, %p39;
	add.s32 	%r134, %r164, 2;
	ld.shared.f32 	%f62, [%r130+8];
	setp.gt.f32 	%p40, %f62, %f61;
	selp.b32 	%r135, %r134, %r133, %p40;
	selp.f32 	%f63, %f62, %f61, %p40;
	add.s32 	%r136, %r164, 3;
	ld.shared.f32 	%f64, [%r130+12];
	setp.gt.f32 	%p41, %f64, %f63;
	selp.b32 	%r169, %r136, %r135, %p41;
	selp.f32 	%f72, %f64, %f63, %p41;
	add.s32 	%r164, %r164, 4;
$L__BB2_20:
	setp.eq.s32 	%p42, %r38, 0;
	@%p42 bra 	$L__BB2_24;
	shl.b32 	%r137, %r164, 2;
	add.s32 	%r44, %r55, %r137;
	ld.shared.f32 	%f65, [%r44];
	setp.gt.f32 	%p43, %f65, %f72;
	selp.b32 	%r169, %r164, %r169, %p43;
	selp.f32 	%f9, %f65, %f72, %p43;
	setp.eq.s32 	%p44, %r38, 1;
	@%p44 bra 	$L__BB2_24;
	add.s32 	%r139, %r164, 1;
	ld.shared.f32 	%f66, [%r44+4];
	setp.gt.f32 	%p45, %f66, %f9;
	selp.b32 	%r169, %r139, %r169, %p45;
	selp.f32 	%f10, %f66, %f9, %p45;
	setp.eq.s32 	%p46, %r38, 2;
	@%p46 bra 	$L__BB2_24;
	add.s32 	%r140, %r164, 2;
	ld.shared.f32 	%f67, [%r44+8];
	setp.gt.f32 	%p47, %f67, %f10;
	selp.b32 	%r169, %r140, %r169, %p47;
$L__BB2_24:
	setp.eq.s32 	%p48, %r169, %r155;
	@%p48 bra 	$L__BB2_26;
	ld.shared.f32 	%f68, [%r16];
	add.s32 	%r142, %r3, %r64;
	ld.shared.u32 	%r143, [%r142];
	shl.b32 	%r144, %r169, 2;
	add.s32 	%r146, %r55, %r144;
	ld.shared.f32 	%f69, [%r146];
	st.shared.f32 	[%r16], %f69;
	add.s32 	%r147, %r3, %r144;
	ld.shared.u32 	%r148, [%r147];
	st.shared.u32 	[%r142], %r148;
	st.shared.f32 	[%r146], %f68;
	st.shared.u32 	[%r147], %r143;
$L__BB2_26:
	setp.eq.s32 	%p49, %r17, %r52;
	add.s16 	%rs14, %rs14, 1;
	add.s16 	%rs13, %rs13, 1;
	mov.u32 	%r155, %r17;
	@%p49 bra 	$L__BB2_27;
	bra.uni 	$L__BB2_9;
$L__BB2_27:
	setp.ge.s32 	%p50, %r170, %r52;
	@%p50 bra 	$L__BB2_30;
	mul.lo.s32 	%r12, %r52, %r1;
	mov.u32 	%r13, %ntid.x;
	cvta.to.global.u64 	%rd2, %rd4;
$L__BB2_29:
	shl.b32 	%r149, %r170, 2;
	add.s32 	%r150, %r3, %r149;
	ld.shared.u32 	%r151, [%r150];
	add.s32 	%r152, %r170, %r12;
	mul.wide.s32 	%rd7, %r152, 4;
	add.s64 	%rd8, %rd2, %rd7;
	st.global.u32 	[%rd8], %r151;
	add.s32 	%r170, %r170, %r13;
	setp.lt.s32 	%p51, %r170, %r52;
	@%p51 bra 	$L__BB2_29;
$L__BB2_30:
	ret;

}
	// .globl	_ZN3cub18CUB_300001_SM_10006detail11EmptyKernelIvEEvv
.visible .entry _ZN3cub18CUB_300001_SM_10006detail11EmptyKernelIvEEvv()
{


	ret;

}


// ===== COMPILED SASS (sm_100) =====

	.target	sm_100

	.elftype	@"ET_EXEC"


//--------------------- .note.nv.tkinfo           --------------------------
	.section	.note.nv.tkinfo,"",@"SHT_NOTE"
	.sectionflags	@"SHF_NOTE_NV_TKINFO"
	.tkinfo
        /*0018*/ 	.word	0x00000002
        /*0030*/ 	.string	""
        /*0030*/ 	.string	"ptxas"
        /*0030*/ 	.string	"Cuda compilation tools, release 13.0, V13.0.88"
        /*0030*/ 	.string	"Build cuda_13.0.r13.0/compiler.36424714_0"
        /*0030*/ 	.string	"-arch sm_100 -m 64 "



//--------------------- .note.nv.cuinfo           --------------------------
	.section	.note.nv.cuinfo,"",@"SHT_NOTE"
	.sectionflags	@"SHF_NOTE_NV_CUINFO"
        /*0018*/ 	.short	0x0002
        /*001a*/ 	.short	0x0064
        /*001c*/ 	.short	0x0082
	.zero		2


//--------------------- .nv.info                  --------------------------
	.section	.nv.info,"",@"SHT_CUDA_INFO"
	.align	4


	//----- nvinfo : EIATTR_REGCOUNT
	.align		4
        /*0000*/ 	.byte	0x04, 0x2f
        /*0002*/ 	.short	(.L_41 - .L_40)
	.align		4
.L_40:
        /*0004*/ 	.word	index@(_Z19computeSimilaritiesPKfS0_Pfiiii)
        /*0008*/ 	.word	0x00000014


	//----- nvinfo : EIATTR_FRAME_SIZE
	.align		4
.L_41:
        /*000c*/ 	.byte	0x04, 0x11
        /*000e*/ 	.short	(.L_43 - .L_42)
	.align		4
.L_42:
        /*0010*/ 	.word	index@(_Z19computeSimilaritiesPKfS0_Pfiiii)
        /*0014*/ 	.word	0x00000000


	//----- nvinfo : EIATTR_REGCOUNT
	.align		4
.L_43:
        /*0018*/ 	.byte	0x04, 0x2f
        /*001a*/ 	.short	(.L_45 - .L_44)
	.align		4
.L_44:
        /*001c*/ 	.word	index@(_Z8findTopKPKfPiS1_iii)
        /*0020*/ 	.word	0x0000001b


	//----- nvinfo : EIATTR_FRAME_SIZE
	.align		4
.L_45:
        /*0024*/ 	.byte	0x04, 0x11
        /*0026*/ 	.short	(.L_47 - .L_46)
	.align		4
.L_46:
        /*0028*/ 	.word	index@(_Z8findTopKPKfPiS1_iii)
        /*002c*/ 	.word	0x00000000


	//----- nvinfo : EIATTR_REGCOUNT
	.align		4
.L_47:
        /*0030*/ 	.byte	0x04, 0x2f
        /*0032*/ 	.short	(.L_49 - .L_48)
	.align		4
.L_48:
        /*0034*/ 	.word	index@(_Z9batchTopKPKfPiiii)
        /*0038*/ 	.word	0x0000001b


	//----- nvinfo : EIATTR_FRAME_SIZE
	.align		4
.L_49:
        /*003c*/ 	.byte	0x04, 0x11
        /*003e*/ 	.short	(.L_51 - .L_50)
	.align		4
.L_50:
        /*0040*/ 	.word	index@(_Z9batchTopKPKfPiiii)
        /*0044*/ 	.word	0x00000000


	//----- nvinfo : EIATTR_REGCOUNT
	.align		4
.L_51:
        /*0048*/ 	.byte	0x04, 0x2f
        /*004a*/ 	.short	(.L_53 - .L_52)
	.align		4
.L_52:
        /*004c*/ 	.word	index@(_ZN3cub18CUB_300001_SM_10006detail11EmptyKernelIvEEvv)
        /*0050*/ 	.word	0x00000004


	//----- nvinfo : EIATTR_FRAME_SIZE
	.align		4
.L_53:
        /*0054*/ 	.byte	0x04, 0x11
        /*0056*/ 	.short	(.L_55 - .L_54)
	.align		4
.L_54:
        /*0058*/ 	.word	index@(_ZN3cub18CUB_300001_SM_10006detail11EmptyKernelIvEEvv)
        /*005c*/ 	.word	0x00000000


	//----- nvinfo : EIATTR_MIN_STACK_SIZE
	.align		4
.L_55:
        /*0060*/ 	.byte	0x04, 0x12
        /*0062*/ 	.short	(.L_57 - .L_56)
	.align		4
.L_56:
        /*0064*/ 	.word	index@(_ZN3cub18CUB_300001_SM_10006detail11EmptyKernelIvEEvv)
        /*0068*/ 	.word	0x00000000


	//----- nvinfo : EIATTR_MIN_STACK_SIZE
	.align		4
.L_57:
        /*006c*/ 	.byte	0x04, 0x12
        /*006e*/ 	.short	(.L_59 - .L_58)
	.align		4
.L_58:
        /*0070*/ 	.word	index@(_Z9batchTopKPKfPiiii)
        /*0074*/ 	.word	0x00000000


	//----- nvinfo : EIATTR_MIN_STACK_SIZE
	.align		4
.L_59:
        /*0078*/ 	.byte	0x04, 0x12
        /*007a*/ 	.short	(.L_61 - .L_60)
	.align		4
.L_60:
        /*007c*/ 	.word	index@(_Z8findTopKPKfPiS1_iii)
        /*0080*/ 	.word	0x00000000


	//----- nvinfo : EIATTR_MIN_STACK_SIZE
	.align		4
.L_61:
        /*0084*/ 	.byte	0x04, 0x12
        /*0086*/ 	.short	(.L_63 - .L_62)
	.align		4
.L_62:
        /*0088*/ 	.word	index@(_Z19computeSimilaritiesPKfS0_Pfiiii)
        /*008c*/ 	.word	0x00000000
.L_63:


//--------------------- .nv.compat                --------------------------
	.section	.nv.compat,"",@"SHT_CUDA_COMPAT_INFO"
	.align	4
        /*0000*/ 	.byte	0x02, 0x09, 0x00, 0x00, 0x02, 0x02, 0x01, 0x00, 0x02, 0x05, 0x05, 0x00, 0x03, 0x07, 0x01, 0x01
        /*0010*/ 	.byte	0x02, 0x03, 0x00, 0x00, 0x02, 0x06, 0x01, 0x00, 0x04, 0x0b, 0x08, 0x00, 0x09, 0x00, 0x00, 0x00
        /*0020*/ 	.byte	0x00, 0x00, 0x00, 0x00


//--------------------- .nv.info._ZN3cub18CUB_300001_SM_10006detail11EmptyKernelIvEEvv --------------------------
	.section	.nv.info._ZN3cub18CUB_300001_SM_10006detail11EmptyKernelIvEEvv,"",@"SHT_CUDA_INFO"
	.sectionflags	@""
	.align	4


	//----- nvinfo : EIATTR_CUDA_API_VERSION
	.align		4
        /*0000*/ 	.byte	0x04, 0x37
        /*0002*/ 	.short	(.L_65 - .L_64)
.L_64:
        /*0004*/ 	.word	0x00000082


	//----- nvinfo : EIATTR_SPARSE_MMA_MASK
	.align		4
.L_65:
        /*0008*/ 	.byte	0x03, 0x50
        /*000a*/ 	.short	0x0000


	//----- nvinfo : EIATTR_MAXREG_COUNT
	.align		4
        /*000c*/ 	.byte	0x03, 0x1b
        /*000e*/ 	.short	0x00ff


	//----- nvinfo : EIATTR_MERCURY_ISA_VERSION
	.align		4
        /*0010*/ 	.byte	0x03, 0x5f
        /*0012*/ 	.short	0x0101


	//----- nvinfo : EIATTR_VRC_CTA_INIT_COUNT
	.align		4
        /*0014*/ 	.byte	0x02, 0x4a
	.zero		1
	.zero		1


	//----- nvinfo : EIATTR_EXIT_INSTR_OFFSETS
	.align		4
        /*0018*/ 	.byte	0x04, 0x1c
        /*001a*/ 	.short	(.L_67 - .L_66)


	//   ....[0]....
.L_66:
        /*001c*/ 	.word	0x00000010


	//----- nvinfo : EIATTR_SW_WAR
	.align		4
.L_67:
        /*0020*/ 	.byte	0x04, 0x36
        /*0022*/ 	.short	(.L_69 - .L_68)
.L_68:
        /*0024*/ 	.word	0x00000008
.L_69:


//--------------------- .nv.info._Z9batchTopKPKfPiiii --------------------------
	.section	.nv.info._Z9batchTopKPKfPiiii,"",@"SHT_CUDA_INFO"
	.sectionflags	@""
	.align	4


	//----- nvinfo : EIATTR_CUDA_API_VERSION
	.align		4
        /*0000*/ 	.byte	0x04, 0x37
        /*0002*/ 	.short	(.L_71 - .L_70)
.L_70:
        /*0004*/ 	.word	0x00000082


	//----- nvinfo : EIATTR_KPARAM_INFO
	.align		4
.L_71:
        /*0008*/ 	.byte	0x04, 0x17
        /*000a*/ 	.short	(.L_73 - .L_72)
.L_72:
        /*000c*/ 	.word	0x00000000
        /*0010*/ 	.short	0x0004
        /*0012*/ 	.short	0x0018
        /*0014*/ 	.byte	0x00, 0xf0, 0x11, 0x00


	//----- nvinfo : EIATTR_KPARAM_INFO
	.align		4
.L_73:
        /*0018*/ 	.byte	0x04, 0x17
        /*001a*/ 	.short	(.L_75 - .L_74)
.L_74:
        /*001c*/ 	.word	0x00000000
        /*0020*/ 	.short	0x0003
        /*0022*/ 	.short	0x0014
        /*0024*/ 	.byte	0x00, 0xf0, 0x11, 0x00


	//----- nvinfo : EIATTR_KPARAM_INFO
	.align		4
.L_75:
        /*0028*/ 	.byte	0x04, 0x17
        /*002a*/ 	.short	(.L_77 - .L_76)
.L_76:
        /*002c*/ 	.word	0x00000000
        /*0030*/ 	.short	0x0002
        /*0032*/ 	.short	0x0010
        /*0034*/ 	.byte	0x00, 0xf0, 0x11, 0x00


	//----- nvinfo : EIATTR_KPARAM_INFO
	.align		4
.L_77:
        /*0038*/ 	.byte	0x04, 0x17
        /*003a*/ 	.short	(.L_79 - .L_78)
.L_78:
        /*003c*/ 	.word	0x00000000
        /*0040*/ 	.short	0x0001
        /*0042*/ 	.short	0x0008
        /*0044*/ 	.byte	0x00, 0xf5, 0x21, 0x00


	//----- nvinfo : EIATTR_KPARAM_INFO
	.align		4
.L_79:
        /*0048*/ 	.byte	0x04, 0x17
        /*004a*/ 	.short	(.L_81 - .L_80)
.L_80:
        /*004c*/ 	.word	0x00000000
        /*0050*/ 	.short	0x0000
        /*0052*/ 	.short	0x0000
        /*0054*/ 	.byte	0x00, 0xf5, 0x21, 0x00


	//----- nvinfo : EIATTR_SPARSE_MMA_MASK
	.align		4
.L_81:
        /*0058*/ 	.byte	0x03, 0x50
        /*005a*/ 	.short	0x0000


	//----- nvinfo : EIATTR_MAXREG_COUNT
	.align		4
        /*005c*/ 	.byte	0x03, 0x1b
        /*005e*/ 	.short	0x00ff


	//----- nvinfo : EIATTR_NUM_BARRIERS
	.align		4
        /*0060*/ 	.byte	0x02, 0x4c
        /*0062*/ 	.byte	0x01
	.zero		1


	//----- nvinfo : EIATTR_MERCURY_ISA_VERSION
	.align		4
        /*0064*/ 	.byte	0x03, 0x5f
        /*0066*/ 	.short	0x0101


	//----- nvinfo : EIATTR_VRC_CTA_INIT_COUNT
	.align		4
        /*0068*/ 	.byte	0x02, 0x4a
	.zero		1
	.zero		1


	//----- nvinfo : EIATTR_EXIT_INSTR_OFFSETS
	.align		4
        /*006c*/ 	.byte	0x04, 0x1c
        /*006e*/ 	.short	(.L_83 - .L_82)


	//   ....[0]....
.L_82:
        /*0070*/ 	.word	0x00000040


	//   ....[1]....
        /*0074*/ 	.word	0x00000f40


	//   ....[2]....
        /*0078*/ 	.word	0x00000ff0


	//----- nvinfo : EIATTR_CRS_STACK_SIZE
	.align		4
.L_83:
        /*007c*/ 	.byte	0x04, 0x1e
        /*007e*/ 	.short	(.L_85 - .L_84)
.L_84:
        /*0080*/ 	.word	0x00000000


	//----- nvinfo : EIATTR_CBANK_PARAM_SIZE
	.align		4
.L_85:
        /*0084*/ 	.byte	0x03, 0x19
        /*0086*/ 	.short	0x001c


	//----- nvinfo : EIATTR_PARAM_CBANK
	.align		4
        /*0088*/ 	.byte	0x04, 0x0a
        /*008a*/ 	.short	(.L_87 - .L_86)
	.align		4
.L_86:
        /*008c*/ 	.word	index@(.nv.constant0._Z9batchTopKPKfPiiii)
        /*0090*/ 	.short	0x0380
        /*0092*/ 	.short	0x001c


	//----- nvinfo : EIATTR_SW_WAR
	.align		4
.L_87:
        /*0094*/ 	.byte	0x04, 0x36
        /*0096*/ 	.short	(.L_89 - .L_88)
.L_88:
        /*0098*/ 	.word	0x00000008
.L_89:


//--------------------- .nv.info._Z8findTopKPKfPiS1_iii --------------------------
	.section	.nv.info._Z8findTopKPKfPiS1_iii,"",@"SHT_CUDA_INFO"
	.sectionflags	@""
	.align	4


	//----- nvinfo : EIATTR_CUDA_API_VERSION
	.align		4
        /*0000*/ 	.byte	0x04, 0x37
        /*0002*/ 	.short	(.L_91 - .L_90)
.L_90:
        /*0004*/ 	.word	0x00000082


	//----- nvinfo : EIATTR_KPARAM_INFO
	.align		4
.L_91:
        /*0008*/ 	.byte	0x04, 0x17
        /*000a*/ 	.short	(.L_93 - .L_92)
.L_92:
        /*000c*/ 	.word	0x00000000
        /*0010*/ 	.short	0x0005
        /*0012*/ 	.short	0x0020
        /*0014*/ 	.byte	0x00, 0xf0, 0x11, 0x00


	//----- nvinfo : EIATTR_KPARAM_INFO
	.align		4
.L_93:
        /*0018*/ 	.byte	0x04, 0x17
        /*001a*/ 	.short	(.L_95 - .L_94)
.L_94:
        /*001c*/ 	.word	0x00000000
        /*0020*/ 	.short	0x0004
        /*0022*/ 	.short	0x001c
        /*0024*/ 	.byte	0x00, 0xf0, 0x11, 0x00


	//----- nvinfo : EIATTR_KPARAM_INFO
	.align		4
.L_95:
        /*0028*/ 	.byte	0x04, 0x17
        /*002a*/ 	.short	(.L_97 - .L_96)
.L_96:
        /*002c*/ 	.word	0x00000000
        /*0030*/ 	.short	0x0003
        /*0032*/ 	.short	0x0018
        /*0034*/ 	.byte	0x00, 0xf0, 0x11, 0x00


	//----- nvinfo : EIATTR_KPARAM_INFO
	.align		4
.L_97:
        /*0038*/ 	.byte	0x04, 0x17
        /*003a*/ 	.short	(.L_99 - .L_98)
.L_98:
        /*003c*/ 	.word	0x00000000
        /*0040*/ 	.short	0x0002
        /*0042*/ 	.short	0x0010
        /*0044*/ 	.byte	0x00, 0xf5, 0x21, 0x00


	//----- nvinfo : EIATTR_KPARAM_INFO
	.align		4
.L_99:
        /*0048*/ 	.byte	0x04, 0x17
        /*004a*/ 	.short	(.L_101 - .L_100)
.L_100:
        /*004c*/ 	.word	0x00000000
        /*0050*/ 	.short	0x0001
        /*0052*/ 	.short	0x0008
        /*0054*/ 	.byte	0x00, 0xf5, 0x21, 0x00


	//----- nvinfo : EIATTR_KPARAM_INFO
	.align		4
.L_101:
        /*0058*/ 	.byte	0x04, 0x17
        /*005a*/ 	.short	(.L_103 - .L_102)
.L_102:
        /*005c*/ 	.word	0x00000000
        /*0060*/ 	.short	0x0000
        /*0062*/ 	.short	0x0000
        /*0064*/ 	.byte	0x00, 0xf5, 0x21, 0x00


	//----- nvinfo : EIATTR_SPARSE_MMA_MASK
	.align		4
.L_103:
        /*0068*/ 	.byte	0x03, 0x50
        /*006a*/ 	.short	0x0000


	//----- nvinfo : EIATTR_MAXREG_COUNT
	.align		4
        /*006c*/ 	.byte	0x03, 0x1b
        /*006e*/ 	.short	0x00ff


	//----- nvinfo : EIATTR_NUM_BARRIERS
	.align		4
        /*0070*/ 	.byte	0x02, 0x4c
        /*0072*/ 	.byte	0x01
	.zero		1


	//----- nvinfo : EIATTR_MERCURY_ISA_VERSION
	.align		4
        /*0074*/ 	.byte	0x03, 0x5f
        /*0076*/ 	.short	0x0101


	//----- nvinfo : EIATTR_VRC_CTA_INIT_COUNT
	.align		4
        /*0078*/ 	.byte	0x02, 0x4a
	.zero		1
	.zero		1


	//----- nvinfo : EIATTR_EXIT_INSTR_OFFSETS
	.align		4
        /*007c*/ 	.byte	0x04, 0x1c
        /*007e*/ 	.short	(.L_105 - .L_104)


	//   ....[0]....
.L_104:
        /*0080*/ 	.word	0x00000040


	//   ....[1]....
        /*0084*/ 	.word	0x00000210


	//   ....[2]....
        /*0088*/ 	.word	0x00000f00


	//----- nvinfo : EIATTR_CRS_STACK_SIZE
	.align		4
.L_105:
        /*008c*/ 	.byte	0x04, 0x1e
        /*008e*/ 	.short	(.L_107 - .L_106)
.L_106:
        /*0090*/ 	.word	0x00000000


	//----- nvinfo : EIATTR_CBANK_PARAM_SIZE
	.align		4
.L_107:
        /*0094*/ 	.byte	0x03, 0x19
        /*0096*/ 	.short	0x0024


	//----- nvinfo : EIATTR_PARAM_CBANK
	.align		4
        /*0098*/ 	.byte	0x04, 0x0a
        /*009a*/ 	.short	(.L_109 - .L_108)
	.align		4
.L_108:
        /*009c*/ 	.word	index@(.nv.constant0._Z8findTopKPKfPiS1_iii)
        /*00a0*/ 	.short	0x0380
        /*00a2*/ 	.short	0x0024


	//----- nvinfo : EIATTR_SW_WAR
	.align		4
.L_109:
        /*00a4*/ 	.byte	0x04, 0x36
        /*00a6*/ 	.short	(.L_111 - .L_110)
.L_110:
        /*00a8*/ 	.word	0x00000008
.L_111:


//--------------------- .nv.info._Z19computeSimilaritiesPKfS0_Pfiiii --------------------------
	.section	.nv.info._Z19computeSimilaritiesPKfS0_Pfiiii,"",@"SHT_CUDA_INFO"
	.sectionflags	@""
	.align	4


	//----- nvinfo : EIATTR_CUDA_API_VERSION
	.align		4
        /*0000*/ 	.byte	0x04, 0x37
        /*0002*/ 	.short	(.L_113 - .L_112)
.L_112:
        /*0004*/ 	.word	0x00000082


	//----- nvinfo : EIATTR_KPARAM_INFO
	.align		4
.L_113:
        /*0008*/ 	.byte	0x04, 0x17
        /*000a*/ 	.short	(.L_115 - .L_114)
.L_114:
        /*000c*/ 	.word	0x00000000
        /*0010*/ 	.short	0x0006
        /*0012*/ 	.short	0x0024
        /*0014*/ 	.byte	0x00, 0xf0, 0x11, 0x00


	//----- nvinfo : EIATTR_KPARAM_INFO
	.align		4
.L_115:
        /*0018*/ 	.byte	0x04, 0x17
        /*001a*/ 	.short	(.L_117 - .L_116)
.L_116:
        /*001c*/ 	.word	0x00000000
        /*0020*/ 	.short	0x0005
        /*0022*/ 	.short	0x0020
        /*0024*/ 	.byte	0x00, 0xf0, 0x11, 0x00


	//----- nvinfo : EIATTR_KPARAM_INFO
	.align		4
.L_117:
        /*0028*/ 	.byte	0x04, 0x17
        /*002a*/ 	.short	(.L_119 - .L_118)
.L_118:
        /*002c*/ 	.word	0x00000000
        /*0030*/ 	.short	0x0004
        /*0032*/ 	.short	0x001c
        /*0034*/ 	.byte	0x00, 0xf0, 0x11, 0x00


	//----- nvinfo : EIATTR_KPARAM_INFO
	.align		4
.L_119:
        /*0038*/ 	.byte	0x04, 0x17
        /*003a*/ 	.short	(.L_121 - .L_120)
.L_120:
        /*003c*/ 	.word	0x00000000
        /*0040*/ 	.short	0x0003
        /*0042*/ 	.short	0x0018
        /*0044*/ 	.byte	0x00, 0xf0, 0x11, 0x00


	//----- nvinfo : EIATTR_KPARAM_INFO
	.align		4
.L_121:
        /*0048*/ 	.byte	0x04, 0x17
        /*004a*/ 	.short	(.L_123 - .L_122)
.L_122:
        /*004c*/ 	.word	0x00000000
        /*0050*/ 	.short	0x0002
        /*0052*/ 	.short	0x0010
        /*0054*/ 	.byte	0x00, 0xf5, 0x21, 0x00


	//----- nvinfo : EIATTR_KPARAM_INFO
	.align		4
.L_123:
        /*0058*/ 	.byte	0x04, 0x17
        /*005a*/ 	.short	(.L_125 - .L_124)
.L_124:
        /*005c*/ 	.word	0x00000000
        /*0060*/ 	.short	0x0001
        /*0062*/ 	.short	0x0008
        /*0064*/ 	.byte	0x00, 0xf5, 0x21, 0x00


	//----- nvinfo : EIATTR_KPARAM_INFO
	.align		4
.L_125:
        /*0068*/ 	.byte	0x04, 0x17
        /*006a*/ 	.short	(.L_127 - .L_126)
.L_126:
        /*006c*/ 	.word	0x00000000
        /*0070*/ 	.short	0x0000
        /*0072*/ 	.short	0x0000
        /*0074*/ 	.byte	0x00, 0xf5, 0x21, 0x00


	//----- nvinfo : EIATTR_SPARSE_MMA_MASK
	.align		4
.L_127:
        /*0078*/ 	.byte	0x03, 0x50
        /*007a*/ 	.short	0x0000


	//----- nvinfo : EIATTR_MAXREG_COUNT
	.align		4
        /*007c*/ 	.byte	0x03, 0x1b
        /*007e*/ 	.short	0x00ff


	//----- nvinfo : EIATTR_NUM_BARRIERS
	.align		4
        /*0080*/ 	.byte	0x02, 0x4c
        /*0082*/ 	.byte	0x01
	.zero		1


	//----- nvinfo : EIATTR_MERCURY_ISA_VERSION
	.align		4
        /*0084*/ 	.byte	0x03, 0x5f
        /*0086*/ 	.short	0x0101


	//----- nvinfo : EIATTR_COOP_GROUP_MASK_REGIDS
	.align		4
        /*0088*/ 	.byte	0x04, 0x29
        /*008a*/ 	.short	(.L_129 - .L_128)


	//   ....[0]....
.L_128:
        /*008c*/ 	.word	0xffffffff


	//   ....[1]....
        /*0090*/ 	.word	0xffffffff


	//   ....[2]....
        /*0094*/ 	.word	0xffffffff


	//   ....[3]....
        /*0098*/ 	.word	0xffffffff


	//   ....[4]....
        /*009c*/ 	.word	0xffffffff


	//   ....[5]....
        /*00a0*/ 	.word	0xffffffff


	//   ....[6]....
        /*00a4*/ 	.word	0xffffffff


	//   ....[7]....
        /*00a8*/ 	.word	0xffffffff


	//   ....[8]....
        /*00ac*/ 	.word	0xffffffff


	//   ....[9]....
        /*00b0*/ 	.word	0xffffffff


	//   ....[10]....
        /*00b4*/ 	.word	0x0500000e


	//   ....[11]....
        /*00b8*/ 	.word	0x0500000e


	//   ....[12]....
        /*00bc*/ 	.word	0x0500000e


	//   ....[13]....
        /*00c0*/ 	.word	0x0500000e


	//   ....[14]....
        /*00c4*/ 	.word	0x0500000e


	//----- nvinfo : EIATTR_COOP_GROUP_INSTR_OFFSETS
	.align		4
.L_129:
        /*00c8*/ 	.byte	0x04, 0x28
        /*00ca*/ 	.short	(.L_131 - .L_130)


	//   ....[0]....
.L_130:
        /*00cc*/ 	.word	0x000004e0


	//   ....[1]....
        /*00d0*/ 	.word	0x00000530


	//   ....[2]....
        /*00d4*/ 	.word	0x00000550


	//   ....[3]....
        /*00d8*/ 	.word	0x00000570


	//   ....[4]....
        /*00dc*/ 	.word	0x00000590


	//   ....[5]....
        /*00e0*/ 	.word	0x00000640


	//   ....[6]....
        /*00e4*/ 	.word	0x00000660


	//   ....[7]....
        /*00e8*/ 	.word	0x00000680


	//   ....[8]....
        /*00ec*/ 	.word	0x000006a0


	//   ....[9]....
        /*00f0*/ 	.word	0x000006c0


	//   ....[10]....
        /*00f4*/ 	.word	0x000007c0


	//   ....[11]....
        /*00f8*/ 	.word	0x00000830


	//   ....[12]....
        /*00fc*/ 	.word	0x000008a0


	//   ....[13]....
        /*0100*/ 	.word	0x00000910


	//   ....[14]....
        /*0104*/ 	.word	0x00000980


	//----- nvinfo : EIATTR_VRC_CTA_INIT_COUNT
	.align		4
.L_131:
        /*0108*/ 	.byte	0x02, 0x4a
	.zero		1
	.zero		1


	//----- nvinfo : EIATTR_EXIT_INSTR_OFFSETS
	.align		4
        /*010c*/ 	.byte	0x04, 0x1c
        /*010e*/ 	.short	(.L_133 - .L_132)


	//   ....[0]....
.L_132:
        /*0110*/ 	.word	0x00000040


	//   ....[1]....
        /*0114*/ 	.word	0x00000220


	//   ....[2]....
        /*0118*/ 	.word	0x00000770


	//----- nvinfo : EIATTR_CRS_STACK_SIZE
	.align		4
.L_133:
        /*011c*/ 	.byte	0x04, 0x1e
        /*011e*/ 	.short	(.L_135 - .L_134)
.L_134:
        /*0120*/ 	.word	0x00000000


	//----- nvinfo : EIATTR_CBANK_PARAM_SIZE
	.align		4
.L_135:
        /*0124*/ 	.byte	0x03, 0x19
        /*0126*/ 	.short	0x0028


	//----- nvinfo : EIATTR_PARAM_CBANK
	.align		4
        /*0128*/ 	.byte	0x04, 0x0a
        /*012a*/ 	.short	(.L_137 - .L_136)
	.align		4
.L_136:
        /*012c*/ 	.word	index@(.nv.constant0._Z19computeSimilaritiesPKfS0_Pfiiii)
        /*0130*/ 	.short	0x0380
        /*0132*/ 	.short	0x0028


	//----- nvinfo : EIATTR_SW_WAR
	.align		4
.L_137:
        /*0134*/ 	.byte	0x04, 0x36
        /*0136*/ 	.short	(.L_139 - .L_138)
.L_138:
        /*0138*/ 	.word	0x00000008
.L_139:


//--------------------- .nv.callgraph             --------------------------
	.section	.nv.callgraph,"",@"SHT_CUDA_CALLGRAPH"
	.align	4
	.sectionentsize	8
	.align		4
        /*0000*/ 	.word	0x00000000
	.align		4
        /*0004*/ 	.word	0xffffffff
	.align		4
        /*0008*/ 	.word	0x00000000
	.align		4
        /*000c*/ 	.word	0xfffffffe
	.align		4
        /*0010*/ 	.word	0x00000000
	.align		4
        /*0014*/ 	.word	0xfffffffd
	.align		4
        /*0018*/ 	.word	0x00000000
	.align		4
        /*001c*/ 	.word	0xfffffffc


//--------------------- .nv.constant4             --------------------------
	.section	.nv.constant4,"a",@progbits
	.align	8
	.align		8
.nv.constant4:
        /*0000*/ 	.dword	_ZN34_INTERNAL_4457b2b3_4_k_cu_d7be8dae4cuda3std3__45__cpo5beginE
	.align		8
        /*0008*/ 	.dword	_ZN34_INTERNAL_4457b2b3_4_k_cu_d7be8dae4cuda3std3__45__cpo3endE
	.align		8
        /*0010*/ 	.dword	_ZN34_INTERNAL_4457b2b3_4_k_cu_d7be8dae4cuda3std3__45__cpo6cbeginE
	.align		8
        /*0018*/ 	.dword	_ZN34_INTERNAL_4457b2b3_4_k_cu_d7be8dae4cuda3std3__45__cpo4cendE
	.align		8
        /*0020*/ 	.dword	_ZN34_INTERNAL_4457b2b3_4_k_cu_d7be8dae4cuda3std3__45__cpo6rbeginE
	.align		8
        /*0028*/ 	.dword	_ZN34_INTERNAL_4457b2b3_4_k_cu_d7be8dae4cuda3std3__45__cpo4rendE
	.align		8
        /*0030*/ 	.dword	_ZN34_INTERNAL_4457b2b3_4_k_cu_d7be8dae4cuda3std3__45__cpo7crbeginE
	.align		8
        /*0038*/ 	.dword	_ZN34_INTERNAL_4457b2b3_4_k_cu_d7be8dae4cuda3std3__45__cpo5crendE
	.align		8
        /*0040*/ 	.dword	_ZN34_INTERNAL_4457b2b3_4_k_cu_d7be8dae4cuda3std3__436_GLOBAL__N__4457b2b3_4_k_cu_d7be8dae6ignoreE
	.align		8
        /*0048*/ 	.dword	_ZN34_INTERNAL_4457b2b3_4_k_cu_d7be8dae4cuda3std3__419piecewise_constructE
	.align		8
        /*0050*/ 	.dword	_ZN34_INTERNAL_4457b2b3_4_k_cu_d7be8dae4cuda3std3__48in_placeE
	.align		8
        /*0058*/ 	.dword	_ZN34_INTERNAL_4457b2b3_4_k_cu_d7be8dae4cuda3std3__420unreachable_sentinelE
	.align		8
        /*0060*/ 	.dword	_ZN34_INTERNAL_4457b2b3_4_k_cu_d7be8dae4cuda3std3__47nulloptE
	.align		8
        /*0068*/ 	.dword	_ZN34_INTERNAL_4457b2b3_4_k_cu_d7be8dae4cuda3std3__48unexpectE
	.align		8
        /*0070*/ 	.dword	_ZN34_INTERNAL_4457b2b3_4_k_cu_d7be8dae4cuda3std6ranges3__45__cpo4swapE
	.align		8
        /*0078*/ 	.dword	_ZN34_INTERNAL_4457b2b3_4_k_cu_d7be8dae4cuda3std6ranges3__45__cpo9iter_moveE
	.align		8
        /*0080*/ 	.dword	_ZN34_INTERNAL_4457b2b3_4_k_cu_d7be8dae4cuda3std6ranges3__45__cpo5beginE
	.align		8
        /*0088*/ 	.dword	_ZN34_INTERNAL_4457b2b3_4_k_cu_d7be8dae4cuda3std6ranges3__45__cpo3endE
	.align		8
        /*0090*/ 	.dword	_ZN34_INTERNAL_4457b2b3_4_k_cu_d7be8dae4cuda3std6ranges3__45__cpo6cbeginE
	.align		8
        /*0098*/ 	.dword	_ZN34_INTERNAL_4457b2b3_4_k_cu_d7be8dae4cuda3std6ranges3__45__cpo4cendE
	.align		8
        /*00a0*/ 	.dword	_ZN34_INTERNAL_4457b2b3_4_k_cu_d7be8dae4cuda3std6ranges3__45__cpo7advanceE
	.align		8
        /*00a8*/ 	.dword	_ZN34_INTERNAL_4457b2b3_4_k_cu_d7be8dae4cuda3std6ranges3__45__cpo9iter_swapE
	.align		8
        /*00b0*/ 	.dword	_ZN34_INTERNAL_4457b2b3_4_k_cu_d7be8dae4cuda3std6ranges3__45__cpo4nextE
	.align		8
        /*00b8*/ 	.dword	_ZN34_INTERNAL_4457b2b3_4_k_cu_d7be8dae4cuda3std6ranges3__45__cpo4prevE
	.align		8
        /*00c0*/ 	.dword	_ZN34_INTERNAL_4457b2b3_4_k_cu_d7be8dae4cuda3std6ranges3__45__cpo4dataE
	.align		8
        /*00c8*/ 	.dword	_ZN34_INTERNAL_4457b2b3_4_k_cu_d7be8dae4cuda3std6ranges3__45__cpo5cdataE
	.align		8
        /*00d0*/ 	.dword	_ZN34_INTERNAL_4457b2b3_4_k_cu_d7be8dae4cuda3std6ranges3__45__cpo4sizeE
	.align		8
        /*00d8*/ 	.dword	_ZN34_INTERNAL_4457b2b3_4_k_cu_d7be8dae4cuda3std6ranges3__45__cpo5ssizeE
	.align		8
        /*00e0*/ 	.dword	_ZN34_INTERNAL_4457b2b3_4_k_cu_d7be8dae4cuda3std6ranges3__45__cpo8distanceE
	.align		8
        /*00e8*/ 	.dword	_ZN34_INTERNAL_4457b2b3_4_k_cu_d7be8dae6thrust24THRUST_300001_SM_1000_NS6system6detail10sequential3seqE
	.align		8
        /*00f0*/ 	.dword	_ZN34_INTERNAL_4457b2b3_4_k_cu_d7be8dae6thrust24THRUST_300001_SM_1000_NS12placeholders2_1E
	.align		8
        /*00f8*/ 	.dword	_ZN34_INTERNAL_4457b2b3_4_k_cu_d7be8dae6thrust24THRUST_300001_SM_1000_NS12placeholders2_2E
	.align		8
        /*0100*/ 	.dword	_ZN34_INTERNAL_4457b2b3_4_k_cu_d7be8dae6thrust24THRUST_300001_SM_1000_NS12placeholders2_3E
	.align		8
        /*0108*/ 	.dword	_ZN34_INTERNAL_4457b2b3_4_k_cu_d7be8dae6thrust24THRUST_300001_SM_1000_NS12placeholders2_4E
	.align		8
        /*0110*/ 	.dword	_ZN34_INTERNAL_4457b2b3_4_k_cu_d7be8dae6thrust24THRUST_300001_SM_1000_NS12placeholders2_5E
	.align		8
        /*0118*/ 	.dword	_ZN34_INTERNAL_4457b2b3_4_k_cu_d7be8dae6thrust24THRUST_300001_SM_1000_NS12placeholders2_6E
	.align		8
        /*0120*/ 	.dword	_ZN34_INTERNAL_4457b2b3_4_k_cu_d7be8dae6thrust24THRUST_300001_SM_1000_NS12placeholders2_7E
	.align		8
        /*0128*/ 	.dword	_ZN34_INTERNAL_4457b2b3_4_k_cu_d7be8dae6thrust24THRUST_300001_SM_1000_NS12placeholders2_8E
	.align		8
        /*0130*/ 	.dword	_ZN34_INTERNAL_4457b2b3_4_k_cu_d7be8dae6thrust24THRUST_300001_SM_1000_NS12placeholders2_9E
	.align		8
        /*0138*/ 	.dword	_ZN34_INTERNAL_4457b2b3_4_k_cu_d7be8dae6thrust24THRUST_300001_SM_1000_NS12placeholders3_10E


//--------------------- .text._ZN3cub18CUB_300001_SM_10006detail11EmptyKernelIvEEvv --------------------------
	.section	.text._ZN3cub18CUB_300001_SM_10006detail11EmptyKernelIvEEvv,"ax",@progbits
	.align	128
        .global         _ZN3cub18CUB_300001_SM_10006detail11EmptyKernelIvEEvv
        .type           _ZN3cub18CUB_300001_SM_10006detail11EmptyKernelIvEEvv,@function
        .size           _ZN3cub18CUB_300001_SM_10006detail11EmptyKernelIvEEvv,(.L_x_47 - _ZN3cub18CUB_300001_SM_10006detail11EmptyKernelIvEEvv)
        .other          _ZN3cub18CUB_300001_SM_10006detail11EmptyKernelIvEEvv,@"STO_CUDA_ENTRY STV_DEFAULT"
_ZN3cub18CUB_300001_SM_10006detail11EmptyKernelIvEEvv:
.text._ZN3cub18CUB_300001_SM_10006detail11EmptyKernelIvEEvv:
[----:B------:R-:W-:Y:S01]  /*0000*/  LDC R1, c[0x0][0x37c] ;  /* 0x0000df00ff017b82 */ /* 0x000fe20000000800 */
[----:B------:R-:W-:Y:S05]  /*0010*/  EXIT ;  /* 0x000000000000794d */ /* 0x000fea0003800000 */
.L_x_0:
[----:B------:R-:W-:-:S00]  /*0020*/  BRA `(.L_x_0) ;  /* 0xfffffffc00fc7947 */ /* 0x000fc0000383ffff */
[----:B------:R-:W-:-:S00]  /*0030*/  NOP ;  /* 0x0000000000007918 */ /* 0x000fc00000000000 */
        /* <DEDUP_REMOVED lines=12> */
.L_x_47:


//--------------------- .text._Z9batchTopKPKfPiiii --------------------------
	.section	.text._Z9batchTopKPKfPiiii,"ax",@progbits
	.align	128
        .global         _Z9batchTopKPKfPiiii
        .type           _Z9batchTopKPKfPiiii,@function
        .size           _Z9batchTopKPKfPiiii,(.L_x_48 - _Z9batchTopKPKfPiiii)
        .other          _Z9batchTopKPKfPiiii,@"STO_CUDA_ENTRY STV_DEFAULT"
_Z9batchTopKPKfPiiii:
.text._Z9batchTopKPKfPiiii:
[----:B------:R-:W-:Y:S08]  /*0000*/  LDC R1, c[0x0][0x37c] ;  /* 0x0000df00ff017b82 */ /* 0x000ff00000000800 */
[----:B------:R-:W0:Y:S08]  /*0010*/  S2UR UR6, SR_CTAID.X ;  /* 0x00000000000679c3 */ /* 0x000e300000002500 */
[----:B------:R-:W0:Y:S02]  /*0020*/  LDC R0, c[0x0][0x394] ;  /* 0x0000e500ff007b82 */ /* 0x000e240000000800 */
[----:B0-----:R-:W-:-:S13]  /*0030*/  ISETP.LE.AND P0, PT, R0, UR6, PT ;  /* 0x0000000600007c0c */ /* 0x001fda000bf03270 */
[----:B------:R-:W-:Y:S05]  /*0040*/  @P0 EXIT ;  /* 0x000000000000094d */ /* 0x000fea0003800000 */
[----:B------:R-:W0:Y:S01]  /*0050*/  S2R R3, SR_TID.X ;  /* 0x0000000000037919 */ /* 0x000e220000002100 */
[----:B------:R-:W0:Y:S01]  /*0060*/  LDC R8, c[0x0][0x390] ;  /* 0x0000e400ff087b82 */ /* 0x000e220000000800 */
[----:B------:R-:W-:Y:S01]  /*0070*/  UMOV UR4, 0x400 ;  /* 0x0000040000047882 */ /* 0x000fe20000000000 */
[----:B------:R-:W1:Y:S01]  /*0080*/  LDCU.64 UR8, c[0x0][0x358] ;  /* 0x00006b00ff0877ac */ /* 0x000e620008000a00 */
[----:B------:R-:W-:Y:S05]  /*0090*/  BSSY.RECONVERGENT B0, `(.L_x_1) ;  /* 0x000000e000007945 */ /* 0x000fea0003800200 */
[----:B------:R-:W2:Y:S01]  /*00a0*/  S2UR UR5, SR_CgaCtaId ;  /* 0x00000000000579c3 */ /* 0x000ea20000008800 */
[CC--:B0-----:R-:W-:Y:S01]  /*00b0*/  ISETP.GE.AND P0, PT, R3.reuse, R8.reuse, PT ;  /* 0x000000080300720c */ /* 0x0c1fe20003f06270 */
[----:B--2---:R-:W-:Y:S01]  /*00c0*/  ULEA UR4, UR5, UR4, 0x18 ;  /* 0x0000000405047291 */ /* 0x004fe2000f8ec0ff */
[----:B------:R-:W-:-:S05]  /*00d0*/  ISETP.GE.AND P1, PT, R3, R8, PT ;  /* 0x000000080300720c */ /* 0x000fca0003f26270 */
[----:B------:R-:W-:-:S06]  /*00e0*/  LEA R0, R8, UR4, 0x2 ;  /* 0x0000000408007c11 */ /* 0x000fcc000f8e10ff */
[----:B-1----:R-:W-:Y:S05]  /*00f0*/  @P0 BRA `(.L_x_2) ;  /* 0x00000000001c0947 */ /* 0x002fea0003800000 */
[----:B------:R-:W0:Y:S01]  /*0100*/  LDC R4, c[0x0][0x360] ;  /* 0x0000d800ff047b82 */ /* 0x000e220000000800 */
[----:B------:R-:W-:-:S07]  /*0110*/  IMAD.MOV.U32 R5, RZ, RZ, R3 ;  /* 0x000000ffff057224 */ /* 0x000fce00078e0003 */
.L_x_3:
[----:B------:R-:W-:-:S05]  /*0120*/  IMAD R2, R5, 0x4, R0 ;  /* 0x0000000405027824 */ /* 0x000fca00078e0200 */
[----:B------:R0:W-:Y:S02]  /*0130*/  STS [R2], R5 ;  /* 0x0000000502007388 */ /* 0x0001e40000000800 */
[----:B0-----:R-:W-:-:S05]  /*0140*/  IMAD.IADD R5, R4, 0x1, R5 ;  /* 0x0000000104057824 */ /* 0x001fca00078e0205 */
[----:B------:R-:W-:-:S13]  /*0150*/  ISETP.GE.AND P0, PT, R5, R8, PT ;  /* 0x000000080500720c */ /* 0x000fda0003f06270 */
[----:B------:R-:W-:Y:S05]  /*0160*/  @!P0 BRA `(.L_x_3) ;  /* 0xfffffffc00ec8947 */ /* 0x000fea000383ffff */
.L_x_2:
[----:B------:R-:W-:Y:S05]  /*0170*/  BSYNC.RECONVERGENT B0 ;  /* 0x0000000000007941 */ /* 0x000fea0003800200 */
.L_x_1:
[----:B------:R-:W-:Y:S06]  /*0180*/  BAR.SYNC.DEFER_BLOCKING 0x0 ;  /* 0x0000000000007b1d */ /* 0x000fec0000010000 */
[----:B------:R-:W-:Y:S04]  /*0190*/  BSSY.RECONVERGENT B0, `(.L_x_4) ;  /* 0x000000d000007945 */ /* 0x000fe80003800200 */
[----:B------:R-:W-:Y:S05]  /*01a0*/  @P1 BRA `(.L_x_5) ;  /* 0x00000000002c1947 */ /* 0x000fea0003800000 */
[----:B------:R-:W0:Y:S01]  /*01b0*/  LDC R11, c[0x0][0x360] ;  /* 0x0000d800ff0b7b82 */ /* 0x000e220000000800 */
[----:B------:R-:W-:-:S07]  /*01c0*/  IMAD.MOV.U32 R2, RZ, RZ, R3 ;  /* 0x000000ffff027224 */ /* 0x000fce00078e0003 */
[----:B------:R-:W1:Y:S02]  /*01d0*/  LDC.64 R6, c[0x0][0x380] ;  /* 0x0000e000ff067b82 */ /* 0x000e640000000a00 */
.L_x_6:
[----:B------:R-:W-:-:S04]  /*01e0*/  IMAD R5, R8, UR6, R2 ;  /* 0x0000000608057c24 */ /* 0x000fc8000f8e0202 */
[----:B-12---:R-:W-:-:S06]  /*01f0*/  IMAD.WIDE R4, R5, 0x4, R6 ;  /* 0x0000000405047825 */ /* 0x006fcc00078e0206 */
[----:B------:R-:W2:Y:S01]  /*0200*/  LDG.E.CONSTANT R4, desc[UR8][R4.64] ;  /* 0x0000000804047981 */ /* 0x000ea2000c1e9900 */
[----:B------:R-:W-:Y:S01]  /*0210*/  LEA R9, R2, UR4, 0x2 ;  /* 0x0000000402097c11 */ /* 0x000fe2000f8e10ff */
[----:B0-----:R-:W-:-:S05]  /*0220*/  IMAD.IADD R2, R11, 0x1, R2 ;  /* 0x000000010b027824 */ /* 0x001fca00078e0202 */
[----:B------:R-:W-:Y:S01]  /*0230*/  ISETP.GE.AND P0, PT, R2, R8, PT ;  /* 0x000000080200720c */ /* 0x000fe20003f06270 */
[----:B--2---:R2:W-:-:S12]  /*0240*/  STS [R9], R4 ;  /* 0x0000000409007388 */ /* 0x0045d80000000800 */
[----:B------:R-:W-:Y:S05]  /*0250*/  @!P0 BRA `(.L_x_6) ;  /* 0xfffffffc00e08947 */ /* 0x000fea000383ffff */
.L_x_5:
[----:B------:R-:W-:Y:S05]  /*0260*/  BSYNC.RECONVERGENT B0 ;  /* 0x0000000000007941 */ /* 0x000fea0003800200 */
.L_x_4:
[----:B------:R-:W0:Y:S02]  /*0270*/  LDCU UR5, c[0x0][0x398] ;  /* 0x00007300ff0577ac */ /* 0x000e240008000800 */
[----:B0-----:R-:W-:Y:S01]  /*0280*/  IMAD.U32 R8, RZ, RZ, UR5 ;  /* 0x00000005ff087e24 */ /* 0x001fe2000f8e00ff */
[----:B------:R-:W-:Y:S04]  /*0290*/  BAR.SYNC.DEFER_BLOCKING 0x0 ;  /* 0x0000000000007b1d */ /* 0x000fe80000010000 */
[----:B------:R-:W-:-:S13]  /*02a0*/  ISETP.GE.AND P0, PT, R8, 0x1, PT ;  /* 0x000000010800780c */ /* 0x000fda0003f06270 */
[----:B------:R-:W-:Y:S05]  /*02b0*/  @!P0 BRA `(.L_x_7) ;  /* 0x0000000c001c8947 */ /* 0x000fea0003800000 */
[----:B------:R-:W-:Y:S01]  /*02c0*/  IMAD.MOV.U32 R5, RZ, RZ, RZ ;  /* 0x000000ffff057224 */ /* 0x000fe200078e00ff */
[----:B------:R-:W-:Y:S01]  /*02d0*/  PRMT R2, RZ, 0x7610, R2 ;  /* 0x00007610ff027816 */ /* 0x000fe20000000002 */
[----:B------:R-:W0:Y:S01]  /*02e0*/  LDCU.U16 UR5, c[0x0][0x390] ;  /* 0x00007200ff0577ac */ /* 0x000e220008000400 */
[----:B--2---:R-:W-:-:S07]  /*02f0*/  PRMT R4, RZ, 0x7610, R4 ;  /* 0x00007610ff047816 */ /* 0x004fce0000000004 */
.L_x_14:
[----:B------:R-:W1:Y:S01]  /*0300*/  LDC R15, c[0x0][0x390] ;  /* 0x0000e400ff0f7b82 */ /* 0x000e620000000800 */
[C---:B------:R-:W-:Y:S01]  /*0310*/  VIADD R6, R5.reuse, 0x1 ;  /* 0x0000000105067836 */ /* 0x040fe20000000000 */
[----:B------:R-:W-:Y:S01]  /*0320*/  LEA R7, R5, UR4, 0x2 ;  /* 0x0000000405077c11 */ /* 0x000fe2000f8e10ff */
[----:B------:R-:W-:-:S03]  /*0330*/  IMAD.MOV.U32 R11, RZ, RZ, R5 ;  /* 0x000000ffff0b7224 */ /* 0x000fc600078e0005 */
[----:B-1----:R-:W-:-:S13]  /*0340*/  ISETP.GE.AND P0, PT, R6, R15, PT ;  /* 0x0000000f0600720c */ /* 0x002fda0003f06270 */
[----:B--2---:R-:W-:Y:S05]  /*0350*/  @P0 BRA `(.L_x_8) ;  /* 0x0000000800a80947 */ /* 0x004fea0003800000 */
[----:B------:R1:W2:Y:S01]  /*0360*/  LDS R13, [R7] ;  /* 0x00000000070d7984 */ /* 0x0002a20000000800 */
[----:B------:R-:W-:Y:S01]  /*0370*/  IADD3 R9, PT, PT, -R5, -0x2, R15 ;  /* 0xfffffffe05097810 */ /* 0x000fe20007ffe10f */
[----:B------:R-:W-:Y:S01]  /*0380*/  IMAD.MOV.U32 R10, RZ, RZ, R6 ;  /* 0x000000ffff0a7224 */ /* 0x000fe200078e0006 */
[----:B------:R-:W-:Y:S01]  /*0390*/  LOP3.LUT R8, RZ, R5, RZ, 0x33, !PT ;  /* 0x00000005ff087212 */ /* 0x000fe200078e33ff */
[----:B------:R-:W-:Y:S01]  /*03a0*/  IMAD.MOV.U32 R11, RZ, RZ, R5 ;  /* 0x000000ffff0b7224 */ /* 0x000fe200078e0005 */
[----:B------:R-:W-:-:S03]  /*03b0*/  ISETP.GE.U32.AND P0, PT, R9, 0xf, PT ;  /* 0x0000000f0900780c */ /* 0x000fc60003f06070 */
[----:B------:R-:W-:-:S10]  /*03c0*/  IMAD.IADD R8, R8, 0x1, R15 ;  /* 0x0000000108087824 */ /* 0x000fd400078e020f */
[----:B-1----:R-:W-:Y:S05]  /*03d0*/  @!P0 BRA `(.L_x_9) ;  /* 0x00000004002c8947 */ /* 0x002fea0003800000 */
[----:B------:R-:W-:Y:S01]  /*03e0*/  LOP3.LUT R12, R8, 0xfffffff0, RZ, 0xc0, !PT ;  /* 0xfffffff0080c7812 */ /* 0x000fe200078ec0ff */
[----:B------:R-:W-:Y:S02]  /*03f0*/  VIADD R9, R7, 0x20 ;  /* 0x0000002007097836 */ /* 0x000fe40000000000 */
[--C-:B------:R-:W-:Y:S02]  /*0400*/  IMAD.MOV.U32 R10, RZ, RZ, R5.reuse ;  /* 0x000000ffff0a7224 */ /* 0x100fe400078e0005 */
[----:B------:R-:W-:Y:S02]  /*0410*/  IMAD.MOV.U32 R11, RZ, RZ, R5 ;  /* 0x000000ffff0b7224 */ /* 0x000fe400078e0005 */
[----:B------:R-:W-:-:S07]  /*0420*/  IMAD.MOV R12, RZ, RZ, -R12 ;  /* 0x000000ffff0c7224 */ /* 0x000fce00078e0a0c */
.L_x_10:
[----:B------:R-:W2:Y:S01]  /*0430*/  LDS R14, [R9+-0x1c] ;  /* 0xffffe400090e7984 */ /* 0x000ea20000000800 */
[----:B------:R-:W-:-:S03]  /*0440*/  VIADD R12, R12, 0x10 ;  /* 0x000000100c0c7836 */ /* 0x000fc60000000000 */
[----:B------:R-:W1:Y:S04]  /*0450*/  LDS R15, [R9+-0x18] ;  /* 0xffffe800090f7984 */ /* 0x000e680000000800 */
[----:B------:R-:W3:Y:S04]  /*0460*/  LDS R16, [R9+-0x14] ;  /* 0xffffec0009107984 */ /* 0x000ee80000000800 */
[----:B------:R-:W4:Y:S04]  /*0470*/  LDS R17, [R9+-0x10] ;  /* 0xfffff00009117984 */ /* 0x000f280000000800 */
[----:B------:R-:W5:Y:S04]  /*0480*/  LDS R18, [R9+-0xc] ;  /* 0xfffff40009127984 */ /* 0x000f680000000800 */
[----:B------:R-:W0:Y:S04]  /*0490*/  LDS R20, [R9+-0x8] ;  /* 0xfffff80009147984 */ /* 0x000e280000000800 */
[----:B------:R-:W-:Y:S04]  /*04a0*/  LDS R22, [R9+0x10] ;  /* 0x0000100009167984 */ /* 0x000fe80000000800 */
[----:B------:R-:W-:Y:S01]  /*04b0*/  LDS R24, [R9+0x18] ;  /* 0x0000180009187984 */ /* 0x000fe20000000800 */
[----:B--2---:R-:W-:-:S04]  /*04c0*/  FSETP.GT.AND P2, PT, R14, R13, PT ;  /* 0x0000000d0e00720b */ /* 0x004fc80003f44000 */
[----:B------:R-:W-:Y:S02]  /*04d0*/  FSEL R14, R14, R13, P2 ;  /* 0x0000000d0e0e7208 */ /* 0x000fe40001000000 */
[----:B------:R-:W2:Y:S02]  /*04e0*/  LDS R13, [R9+-0x4] ;  /* 0xfffffc00090d7984 */ /* 0x000ea40000000800 */
[----:B-1----:R-:W-:-:S04]  /*04f0*/  FSETP.GT.AND P3, PT, R15, R14, PT ;  /* 0x0000000e0f00720b */ /* 0x002fc80003f64000 */
[----:B------:R-:W-:Y:S01]  /*0500*/  FSEL R15, R15, R14, P3 ;  /* 0x0000000e0f0f7208 */ /* 0x000fe20001800000 */
[----:B------:R-:W-:Y:S01]  /*0510*/  @P2 VIADD R11, R10, 0x1 ;  /* 0x000000010a0b2836 */ /* 0x000fe20000000000 */
[----:B------:R-:W1:Y:S02]  /*0520*/  LDS R14, [R9] ;  /* 0x00000000090e7984 */ /* 0x000e640000000800 */
[----:B---3--:R-:W-:-:S04]  /*0530*/  FSETP.GT.AND P1, PT, R16, R15, PT ;  /* 0x0000000f1000720b */ /* 0x008fc80003f24000 */
[----:B------:R-:W-:Y:S01]  /*0540*/  FSEL R16, R16, R15, P1 ;  /* 0x0000000f10107208 */ /* 0x000fe20000800000 */
[----:B------:R-:W-:Y:S01]  /*0550*/  @P3 VIADD R11, R10, 0x2 ;  /* 0x000000020a0b3836 */ /* 0x000fe20000000000 */
[----:B------:R-:W3:Y:S02]  /*0560*/  LDS R15, [R9+0x4] ;  /* 0x00000400090f7984 */ /* 0x000ee40000000800 */
[----:B----4-:R-:W-:-:S04]  /*0570*/  FSETP.GT.AND P6, PT, R17, R16, PT ;  /* 0x000000101100720b */ /* 0x010fc80003fc4000 */
[----:B------:R-:W-:Y:S01]  /*0580*/  FSEL R17, R17, R16, P6 ;  /* 0x0000001011117208 */ /* 0x000fe20003000000 */
[----:B------:R-:W-:Y:S01]  /*0590*/  @P1 VIADD R11, R10, 0x3 ;  /* 0x000000030a0b1836 */ /* 0x000fe20000000000 */
[----:B------:R-:W4:Y:S02]  /*05a0*/  LDS R16, [R9+0x8] ;  /* 0x0000080009107984 */ /* 0x000f240000000800 */
[----:B-----5:R-:W-:-:S04]  /*05b0*/  FSETP.GT.AND P5, PT, R18, R17, PT ;  /* 0x000000111200720b */ /* 0x020fc80003fa4000 */
[----:B------:R-:W-:Y:S01]  /*05c0*/  FSEL R17, R18, R17, P5 ;  /* 0x0000001112117208 */ /* 0x000fe20002800000 */
[----:B------:R-:W-:Y:S01]  /*05d0*/  @P6 VIADD R11, R10, 0x4 ;  /* 0x000000040a0b6836 */ /* 0x000fe20000000000 */
[----:B------:R-:W5:Y:S02]  /*05e0*/  LDS R18, [R9+0xc] ;  /* 0x00000c0009127984 */ /* 0x000f640000000800 */
[----:B0-----:R-:W-:-:S04]  /*05f0*/  FSETP.GT.AND P0, PT, R20, R17, PT ;  /* 0x000000111400720b */ /* 0x001fc80003f04000 */
[----:B------:R-:W-:Y:S01]  /*0600*/  FSEL R20, R20, R17, P0 ;  /* 0x0000001114147208 */ /* 0x000fe20000000000 */
[----:B------:R-:W-:-:S03]  /*0610*/  @P5 VIADD R11, R10, 0x5 ;  /* 0x000000050a0b5836 */ /* 0x000fc60000000000 */
[----:B--2---:R-:W-:-:S04]  /*0620*/  FSETP.GT.AND P4, PT, R13, R20, PT ;  /* 0x000000140d00720b */ /* 0x004fc80003f84000 */
[----:B------:R-:W-:Y:S01]  /*0630*/  FSEL R13, R13, R20, P4 ;  /* 0x000000140d0d7208 */ /* 0x000fe20002000000 */
[----:B------:R-:W-:Y:S01]  /*0640*/  @P0 VIADD R11, R10, 0x6 ;  /* 0x000000060a0b0836 */ /* 0x000fe20000000000 */
[----:B------:R-:W0:Y:S02]  /*0650*/  LDS R20, [R9+0x14] ;  /* 0x0000140009147984 */ /* 0x000e240000000800 */
[----:B-1----:R-:W-:-:S04]  /*0660*/  FSETP.GT.AND P2, PT, R14, R13, PT ;  /* 0x0000000d0e00720b */ /* 0x002fc80003f44000 */
[----:B------:R-:W-:Y:S01]  /*0670*/  FSEL R14, R14, R13, P2 ;  /* 0x0000000d0e0e7208 */ /* 0x000fe20001000000 */
[----:B------:R-:W-:-:S03]  /*0680*/  @P4 VIADD R11, R10, 0x7 ;  /* 0x000000070a0b4836 */ /* 0x000fc60000000000 */
[----:B---3--:R-:W-:-:S04]  /*0690*/  FSETP.GT.AND P3, PT, R15, R14, PT ;  /* 0x0000000e0f00720b */ /* 0x008fc80003f64000 */
[----:B------:R-:W-:Y:S01]  /*06a0*/  FSEL R15, R15, R14, P3 ;  /* 0x0000000e0f0f7208 */ /* 0x000fe20001800000 */
[----:B------:R-:W-:Y:S01]  /*06b0*/  @P2 VIADD R11, R10, 0x8 ;  /* 0x000000080a0b2836 */ /* 0x000fe20000000000 */
[----:B------:R-:W1:Y:S02]  /*06c0*/  LDS R14, [R9+0x1c] ;  /* 0x00001c00090e7984 */ /* 0x000e640000000800 */
[----:B----4-:R-:W-:-:S04]  /*06d0*/  FSETP.GT.AND P1, PT, R16, R15, PT ;  /* 0x0000000f1000720b */ /* 0x010fc80003f24000 */
[----:B------:R-:W-:Y:S01]  /*06e0*/  FSEL R15, R16, R15, P1 ;  /* 0x0000000f100f7208 */ /* 0x000fe20000800000 */
[----:B------:R-:W-:Y:S01]  /*06f0*/  @P3 VIADD R11, R10, 0x9 ;  /* 0x000000090a0b3836 */ /* 0x000fe20000000000 */
[----:B------:R2:W3:Y:S02]  /*0700*/  LDS R16, [R9+0x20] ;  /* 0x0000200009107984 */ /* 0x0004e40000000800 */
[----:B-----5:R-:W-:-:S04]  /*0710*/  FSETP.GT.AND P6, PT, R18, R15, PT ;  /* 0x0000000f1200720b */ /* 0x020fc80003fc4000 */
[----:B------:R-:W-:Y:S01]  /*0720*/  FSEL R15, R18, R15, P6 ;  /* 0x0000000f120f7208 */ /* 0x000fe20003000000 */
[----:B------:R-:W-:Y:S02]  /*0730*/  @P1 VIADD R11, R10, 0xa ;  /* 0x0000000a0a0b1836 */ /* 0x000fe40000000000 */
[----:B--2---:R-:W-:Y:S01]  /*0740*/  VIADD R9, R9, 0x40 ;  /* 0x0000004009097836 */ /* 0x004fe20000000000 */
[----:B------:R-:W-:-:S04]  /*0750*/  FSETP.GT.AND P5, PT, R22, R15, PT ;  /* 0x0000000f1600720b */ /* 0x000fc80003fa4000 */
[----:B------:R-:W-:Y:S01]  /*0760*/  FSEL R15, R22, R15, P5 ;  /* 0x0000000f160f7208 */ /* 0x000fe20002800000 */
[----:B------:R-:W-:-:S03]  /*0770*/  @P6 VIADD R11, R10, 0xb ;  /* 0x0000000b0a0b6836 */ /* 0x000fc60000000000 */
[----:B0-----:R-:W-:-:S04]  /*0780*/  FSETP.GT.AND P0, PT, R20, R15, PT ;  /* 0x0000000f1400720b */ /* 0x001fc80003f04000 */
[----:B------:R-:W-:Y:S01]  /*0790*/  FSEL R15, R20, R15, P0 ;  /* 0x0000000f140f7208 */ /* 0x000fe20000000000 */
[----:B------:R-:W-:-:S03]  /*07a0*/  @P5 VIADD R11, R10, 0xc ;  /* 0x0000000c0a0b5836 */ /* 0x000fc60000000000 */
[----:B------:R-:W-:-:S04]  /*07b0*/  FSETP.GT.AND P2, PT, R24, R15, PT ;  /* 0x0000000f1800720b */ /* 0x000fc80003f44000 */
[----:B------:R-:W-:Y:S01]  /*07c0*/  FSEL R15, R24, R15, P2 ;  /* 0x0000000f180f7208 */ /* 0x000fe20001000000 */
[----:B------:R-:W-:-:S03]  /*07d0*/  @P0 VIADD R11, R10, 0xd ;  /* 0x0000000d0a0b0836 */ /* 0x000fc60000000000 */
[----:B-1----:R-:W-:-:S04]  /*07e0*/  FSETP.GT.AND P1, PT, R14, R15, PT ;  /* 0x0000000f0e00720b */ /* 0x002fc80003f24000 */
[----:B------:R-:W-:Y:S01]  /*07f0*/  FSEL R13, R14, R15, P1 ;  /* 0x0000000f0e0d7208 */ /* 0x000fe20000800000 */
[----:B------:R-:W-:Y:S01]  /*0800*/  @P2 VIADD R11, R10, 0xe ;  /* 0x0000000e0a0b2836 */ /* 0x000fe20000000000 */
[----:B------:R-:W-:Y:S02]  /*0810*/  ISETP.NE.AND P2, PT, R12, RZ, PT ;  /* 0x000000ff0c00720c */ /* 0x000fe40003f45270 */
[----:B---3--:R-:W-:-:S04]  /*0820*/  FSETP.GT.AND P0, PT, R16, R13, PT ;  /* 0x0000000d1000720b */ /* 0x008fc80003f04000 */
[----:B------:R-:W-:Y:S01]  /*0830*/  FSEL R13, R16, R13, P0 ;  /* 0x0000000d100d7208 */ /* 0x000fe20000000000 */
[C---:B------:R-:W-:Y:S02]  /*0840*/  @P1 VIADD R11, R10.reuse, 0xf ;  /* 0x0000000f0a0b1836 */ /* 0x040fe40000000000 */
[----:B------:R-:W-:-:S05]  /*0850*/  VIADD R10, R10, 0x10 ;  /* 0x000000100a0a7836 */ /* 0x000fca0000000000 */
[----:B------:R-:W-:Y:S01]  /*0860*/  SEL R11, R10, R11, P0 ;  /* 0x0000000b0a0b7207 */ /* 0x000fe20000000000 */
[----:B------:R-:W-:Y:S06]  /*0870*/  @P2 BRA `(.L_x_10) ;  /* 0xfffffff800ec2947 */ /* 0x000fec000383ffff */
[----:B------:R-:W-:-:S07]  /*0880*/  VIADD R10, R10, 0x1 ;  /* 0x000000010a0a7836 */ /* 0x000fce0000000000 */
.L_x_9:
[----:B------:R-:W-:-:S13]  /*0890*/  LOP3.LUT P0, RZ, R8, 0xf, RZ, 0xc0, !PT ;  /* 0x0000000f08ff7812 */ /* 0x000fda000780c0ff */
[----:B------:R-:W-:Y:S05]  /*08a0*/  @!P0 BRA `(.L_x_8) ;  /* 0x0000000400548947 */ /* 0x000fea0003800000 */
[----:B------:R-:W-:-:S05]  /*08b0*/  LOP3.LUT R8, RZ, R4, RZ, 0x33, !PT ;  /* 0x00000004ff087212 */ /* 0x000fca00078e33ff */
[----:B0-----:R-:W-:-:S05]  /*08c0*/  VIADD R8, R8, UR5 ;  /* 0x0000000508087c36 */ /* 0x001fca0008000000 */
[----:B------:R-:W-:-:S04]  /*08d0*/  LOP3.LUT R8, R8, 0xf, RZ, 0xc0, !PT ;  /* 0x0000000f08087812 */ /* 0x000fc800078ec0ff */
[C---:B------:R-:W-:Y:S01]  /*08e0*/  LOP3.LUT P0, RZ, R8.reuse, 0x7, RZ, 0xc0, !PT ;  /* 0x0000000708ff7812 */ /* 0x040fe2000780c0ff */
[----:B------:R-:W-:-:S05]  /*08f0*/  VIADD R9, R8, 0xffffffff ;  /* 0xffffffff08097836 */ /* 0x000fca0000000000 */
[----:B------:R-:W-:-:S13]  /*0900*/  ISETP.GE.U32.AND P1, PT, R9, 0x7, PT ;  /* 0x000000070900780c */ /* 0x000fda0003f26070 */
[----:B------:R-:W-:Y:S05]  /*0910*/  @!P1 BRA `(.L_x_11) ;  /* 0x0000000000889947 */ /* 0x000fea0003800000 */
[----:B------:R-:W-:-:S05]  /*0920*/  LEA R8, R10, UR4, 0x2 ;  /* 0x000000040a087c11 */ /* 0x000fca000f8e10ff */
[----:B------:R-:W2:Y:S04]  /*0930*/  LDS R12, [R8] ;  /* 0x00000000080c7984 */ /* 0x000ea80000000800 */
[----:B------:R-:W0:Y:S04]  /*0940*/  LDS R9, [R8+0x4] ;  /* 0x0000040008097984 */ /* 0x000e280000000800 */
[----:B------:R-:W1:Y:S04]  /*0950*/  LDS R14, [R8+0x8] ;  /* 0x00000800080e7984 */ /* 0x000e680000000800 */
[----:B------:R-:W3:Y:S04]  /*0960*/  LDS R16, [R8+0xc] ;  /* 0x00000c0008107984 */ /* 0x000ee80000000800 */
[----:B------:R-:W4:Y:S04]  /*0970*/  LDS R18, [R8+0x10] ;  /* 0x0000100008127984 */ /* 0x000f280000000800 */
[----:B------:R-:W5:Y:S04]  /*0980*/  LDS R20, [R8+0x14] ;  /* 0x0000140008147984 */ /* 0x000f680000000800 */
[----:B------:R-:W5:Y:S01]  /*0990*/  LDS R22, [R8+0x18] ;  /* 0x0000180008167984 */ /* 0x000f620000000800 */
[----:B--2---:R-:W-:-:S04]  /*09a0*/  FSETP.GT.AND P5, PT, R12, R13, PT ;  /* 0x0000000d0c00720b */ /* 0x004fc80003fa4000 */
[----:B------:R-:W-:Y:S02]  /*09b0*/  FSEL R12, R12, R13, P5 ;  /* 0x0000000d0c0c7208 */ /* 0x000fe40002800000 */
[----:B------:R-:W-:Y:S02]  /*09c0*/  SEL R11, R10, R11, P5 ;  /* 0x0000000b0a0b7207 */ /* 0x000fe40002800000 */
[----:B0-----:R-:W-:-:S04]  /*09d0*/  FSETP.GT.AND P6, PT, R9, R12, PT ;  /* 0x0000000c0900720b */ /* 0x001fc80003fc4000 */
[----:B------:R-:W-:Y:S02]  /*09e0*/  FSEL R9, R9, R12, P6 ;  /* 0x0000000c09097208 */ /* 0x000fe40003000000 */
[----:B------:R-:W0:Y:S02]  /*09f0*/  LDS R12, [R8+0x1c] ;  /* 0x00001c00080c7984 */ /* 0x000e240000000800 */
[----:B-1----:R-:W-:-:S04]  /*0a00*/  FSETP.GT.AND P4, PT, R14, R9, PT ;  /* 0x000000090e00720b */ /* 0x002fc80003f84000 */
[----:B------:R-:W-:Y:S01]  /*0a10*/  FSEL R9, R14, R9, P4 ;  /* 0x000000090e097208 */ /* 0x000fe20002000000 */
[----:B------:R-:W-:-:S03]  /*0a20*/  @P6 VIADD R11, R10, 0x1 ;  /* 0x000000010a0b6836 */ /* 0x000fc60000000000 */
[----:B---3--:R-:W-:-:S04]  /*0a30*/  FSETP.GT.AND P3, PT, R16, R9, PT ;  /* 0x000000091000720b */ /* 0x008fc80003f64000 */
[----:B------:R-:W-:Y:S01]  /*0a40*/  FSEL R9, R16, R9, P3 ;  /* 0x0000000910097208 */ /* 0x000fe20001800000 */
[----:B------:R-:W-:-:S03]  /*0a50*/  @P4 VIADD R11, R10, 0x2 ;  /* 0x000000020a0b4836 */ /* 0x000fc60000000000 */
[----:B----4-:R-:W-:-:S04]  /*0a60*/  FSETP.GT.AND P1, PT, R18, R9, PT ;  /* 0x000000091200720b */ /* 0x010fc80003f24000 */
[----:B------:R-:W-:Y:S01]  /*0a70*/  FSEL R9, R18, R9, P1 ;  /* 0x0000000912097208 */ /* 0x000fe20000800000 */
[----:B------:R-:W-:-:S03]  /*0a80*/  @P3 VIADD R11, R10, 0x3 ;  /* 0x000000030a0b3836 */ /* 0x000fc60000000000 */
[----:B-----5:R-:W-:-:S04]  /*0a90*/  FSETP.GT.AND P2, PT, R20, R9, PT ;  /* 0x000000091400720b */ /* 0x020fc80003f44000 */
[----:B------:R-:W-:Y:S01]  /*0aa0*/  FSEL R9, R20, R9, P2 ;  /* 0x0000000914097208 */ /* 0x000fe20001000000 */
[----:B------:R-:W-:-:S03]  /*0ab0*/  @P1 VIADD R11, R10, 0x4 ;  /* 0x000000040a0b1836 */ /* 0x000fc60000000000 */
[----:B------:R-:W-:-:S04]  /*0ac0*/  FSETP.GT.AND P5, PT, R22, R9, PT ;  /* 0x000000091600720b */ /* 0x000fc80003fa4000 */
[----:B------:R-:W-:Y:S01]  /*0ad0*/  FSEL R9, R22, R9, P5 ;  /* 0x0000000916097208 */ /* 0x000fe20002800000 */
[----:B------:R-:W-:-:S03]  /*0ae0*/  @P2 VIADD R11, R10, 0x5 ;  /* 0x000000050a0b2836 */ /* 0x000fc60000000000 */
[----:B0-----:R-:W-:-:S04]  /*0af0*/  FSETP.GT.AND P3, PT, R12, R9, PT ;  /* 0x000000090c00720b */ /* 0x001fc80003f64000 */
[----:B------:R-:W-:Y:S01]  /*0b00*/  FSEL R13, R12, R9, P3 ;  /* 0x000000090c0d7208 */ /* 0x000fe20001800000 */
[----:B------:R-:W-:-:S08]  /*0b10*/  @P5 VIADD R11, R10, 0x6 ;  /* 0x000000060a0b5836 */ /* 0x000fd00000000000 */
[C---:B------:R-:W-:Y:S02]  /*0b20*/  @P3 VIADD R11, R10.reuse, 0x7 ;  /* 0x000000070a0b3836 */ /* 0x040fe40000000000 */
[----:B------:R-:W-:-:S07]  /*0b30*/  VIADD R10, R10, 0x8 ;  /* 0x000000080a0a7836 */ /* 0x000fce0000000000 */
.L_x_11:
[----:B------:R-:W-:Y:S05]  /*0b40*/  @!P0 BRA `(.L_x_8) ;  /* 0x0000000000ac8947 */ /* 0x000fea0003800000 */
[----:B------:R-:W-:-:S05]  /*0b50*/  LOP3.LUT R8, RZ, R2, RZ, 0x33, !PT ;  /* 0x00000002ff087212 */ /* 0x000fca00078e33ff */
[----:B------:R-:W-:-:S05]  /*0b60*/  VIADD R8, R8, UR5 ;  /* 0x0000000508087c36 */ /* 0x000fca0008000000 */
[----:B------:R-:W-:-:S04]  /*0b70*/  LOP3.LUT R8, R8, 0xffff, RZ, 0xc0, !PT ;  /* 0x0000ffff08087812 */ /* 0x000fc800078ec0ff */
[C---:B------:R-:W-:Y:S02]  /*0b80*/  LOP3.LUT R9, R8.reuse, 0x7, RZ, 0xc0, !PT ;  /* 0x0000000708097812 */ /* 0x040fe400078ec0ff */
[----:B------:R-:W-:-:S03]  /*0b90*/  LOP3.LUT R12, R8, 0x3, RZ, 0xc0, !PT ;  /* 0x00000003080c7812 */ /* 0x000fc600078ec0ff */
[----:B------:R-:W-:Y:S01]  /*0ba0*/  VIADD R9, R9, 0xffffffff ;  /* 0xffffffff09097836 */ /* 0x000fe20000000000 */
[----:B------:R-:W-:-:S04]  /*0bb0*/  ISETP.NE.AND P1, PT, R12, RZ, PT ;  /* 0x000000ff0c00720c */ /* 0x000fc80003f25270 */
[----:B------:R-:W-:-:S13]  /*0bc0*/  ISETP.GE.U32.AND P0, PT, R9, 0x3, PT ;  /* 0x000000030900780c */ /* 0x000fda0003f06070 */
[----:B------:R-:W-:Y:S05]  /*0bd0*/  @!P0 BRA `(.L_x_12) ;  /* 0x0000000000488947 */ /* 0x000fea0003800000 */
[----:B------:R-:W-:-:S05]  /*0be0*/  LEA R8, R10, UR4, 0x2 ;  /* 0x000000040a087c11 */ /* 0x000fca000f8e10ff */
[----:B------:R-:W2:Y:S04]  /*0bf0*/  LDS R14, [R8] ;  /* 0x00000000080e7984 */ /* 0x000ea80000000800 */
[----:B------:R-:W0:Y:S04]  /*0c00*/  LDS R16, [R8+0x4] ;  /* 0x0000040008107984 */ /* 0x000e280000000800 */
[----:B------:R-:W1:Y:S04]  /*0c10*/  LDS R18, [R8+0x8] ;  /* 0x0000080008127984 */ /* 0x000e680000000800 */
[----:B------:R-:W3:Y:S01]  /*0c20*/  LDS R20, [R8+0xc] ;  /* 0x00000c0008147984 */ /* 0x000ee20000000800 */
[----:B--2---:R-:W-:-:S04]  /*0c30*/  FSETP.GT.AND P0, PT, R14, R13, PT ;  /* 0x0000000d0e00720b */ /* 0x004fc80003f04000 */
[----:B------:R-:W-:Y:S02]  /*0c40*/  FSEL R13, R14, R13, P0 ;  /* 0x0000000d0e0d7208 */ /* 0x000fe40000000000 */
[----:B------:R-:W-:Y:S02]  /*0c50*/  SEL R11, R10, R11, P0 ;  /* 0x0000000b0a0b7207 */ /* 0x000fe40000000000 */
[----:B0-----:R-:W-:-:S04]  /*0c60*/  FSETP.GT.AND P2, PT, R16, R13, PT ;  /* 0x0000000d1000720b */ /* 0x001fc80003f44000 */
[----:B------:R-:W-:-:S04]  /*0c70*/  FSEL R13, R16, R13, P2 ;  /* 0x0000000d100d7208 */ /* 0x000fc80001000000 */
[----:B-1----:R-:W-:-:S04]  /*0c80*/  FSETP.GT.AND P3, PT, R18, R13, PT ;  /* 0x0000000d1200720b */ /* 0x002fc80003f64000 */
[----:B------:R-:W-:Y:S01]  /*0c90*/  FSEL R13, R18, R13, P3 ;  /* 0x0000000d120d7208 */ /* 0x000fe20001800000 */
[----:B------:R-:W-:-:S03]  /*0ca0*/  @P2 VIADD R11, R10, 0x1 ;  /* 0x000000010a0b2836 */ /* 0x000fc60000000000 */
[----:B---3--:R-:W-:-:S04]  /*0cb0*/  FSETP.GT.AND P4, PT, R20, R13, PT ;  /* 0x0000000d1400720b */ /* 0x008fc80003f84000 */
[----:B------:R-:W-:Y:S01]  /*0cc0*/  FSEL R13, R20, R13, P4 ;  /* 0x0000000d140d7208 */ /* 0x000fe20002000000 */
[----:B------:R-:W-:-:S08]  /*0cd0*/  @P3 VIADD R11, R10, 0x2 ;  /* 0x000000020a0b3836 */ /* 0x000fd00000000000 */
[C---:B------:R-:W-:Y:S02]  /*0ce0*/  @P4 VIADD R11, R10.reuse, 0x3 ;  /* 0x000000030a0b4836 */ /* 0x040fe40000000000 */
[----:B------:R-:W-:-:S07]  /*0cf0*/  VIADD R10, R10, 0x4 ;  /* 0x000000040a0a7836 */ /* 0x000fce0000000000 */
.L_x_12:
[----:B------:R-:W-:Y:S05]  /*0d00*/  @!P1 BRA `(.L_x_8) ;  /* 0x00000000003c9947 */ /* 0x000fea0003800000 */
[----:B------:R-:W-:Y:S02]  /*0d10*/  LEA R14, R10, UR4, 0x2 ;  /* 0x000000040a0e7c11 */ /* 0x000fe4000f8e10ff */
[----:B------:R-:W-:-:S03]  /*0d20*/  ISETP.NE.AND P1, PT, R12, 0x1, PT ;  /* 0x000000010c00780c */ /* 0x000fc60003f25270 */
[----:B------:R-:W2:Y:S02]  /*0d30*/  LDS R8, [R14] ;  /* 0x000000000e087984 */ /* 0x000ea40000000800 */
[----:B--2---:R-:W-:-:S04]  /*0d40*/  FSETP.GT.AND P0, PT, R8, R13, PT ;  /* 0x0000000d0800720b */ /* 0x004fc80003f04000 */
[----:B------:R-:W-:Y:S02]  /*0d50*/  FSEL R13, R8, R13, P0 ;  /* 0x0000000d080d7208 */ /* 0x000fe40000000000 */
[----:B------:R-:W-:Y:S02]  /*0d60*/  SEL R11, R10, R11, P0 ;  /* 0x0000000b0a0b7207 */ /* 0x000fe40000000000 */
[----:B------:R-:W-:Y:S05]  /*0d70*/  @!P1 BRA `(.L_x_8) ;  /* 0x0000000000209947 */ /* 0x000fea0003800000 */
[----:B------:R-:W-:Y:S01]  /*0d80*/  ISETP.NE.AND P1, PT, R12, 0x2, PT ;  /* 0x000000020c00780c */ /* 0x000fe20003f25270 */
[----:B------:R-:W0:-:S12]  /*0d90*/  LDS R8, [R14+0x4] ;  /* 0x000004000e087984 */ /* 0x000e180000000800 */
[----:B------:R-:W1:Y:S01]  /*0da0*/  @P1 LDS R9, [R14+0x8] ;  /* 0x000008000e091984 */ /* 0x000e620000000800 */
[----:B0-----:R-:W-:-:S04]  /*0db0*/  FSETP.GT.AND P0, PT, R8, R13, PT ;  /* 0x0000000d0800720b */ /* 0x001fc80003f04000 */
[----:B------:R-:W-:-:S04]  /*0dc0*/  FSEL R8, R8, R13, P0 ;  /* 0x0000000d08087208 */ /* 0x000fc80000000000 */
[----:B-1----:R-:W-:-:S05]  /*0dd0*/  FSETP.GT.AND P2, PT, R9, R8, P1 ;  /* 0x000000080900720b */ /* 0x002fca0000f44000 */
[----:B------:R-:W-:-:S08]  /*0de0*/  @P0 VIADD R11, R10, 0x1 ;  /* 0x000000010a0b0836 */ /* 0x000fd00000000000 */
[----:B------:R-:W-:-:S07]  /*0df0*/  @P2 VIADD R11, R10, 0x2 ;  /* 0x000000020a0b2836 */ /* 0x000fce0000000000 */
.L_x_8:
[----:B------:R-:W-:-:S13]  /*0e00*/  ISETP.NE.AND P0, PT, R11, R5, PT ;  /* 0x000000050b00720c */ /* 0x000fda0003f05270 */
[----:B------:R-:W-:Y:S05]  /*0e10*/  @!P0 BRA `(.L_x_13) ;  /* 0x00000000002c8947 */ /* 0x000fea0003800000 */
[----:B------:R-:W-:Y:S01]  /*0e20*/  LEA R10, R11, UR4, 0x2 ;  /* 0x000000040b0a7c11 */ /* 0x000fe2000f8e10ff */
[--C-:B------:R-:W-:Y:S02]  /*0e30*/  IMAD R8, R5, 0x4, R0.reuse ;  /* 0x0000000405087824 */ /* 0x100fe400078e0200 */
[----:B------:R-:W-:Y:S01]  /*0e40*/  IMAD R14, R11, 0x4, R0 ;  /* 0x000000040b0e7824 */ /* 0x000fe200078e0200 */
[----:B------:R-:W-:Y:S04]  /*0e50*/  LDS R5, [R7] ;  /* 0x0000000007057984 */ /* 0x000fe80000000800 */
[----:B------:R-:W1:Y:S04]  /*0e60*/  LDS R12, [R10] ;  /* 0x000000000a0c7984 */ /* 0x000e680000000800 */
[----:B------:R-:W-:Y:S04]  /*0e70*/  LDS R9, [R8] ;  /* 0x0000000008097984 */ /* 0x000fe80000000800 */
[----:B-1----:R-:W-:Y:S04]  /*0e80*/  STS [R7], R12 ;  /* 0x0000000c07007388 */ /* 0x002fe80000000800 */
[----:B------:R-:W1:Y:S04]  /*0e90*/  LDS R11, [R14] ;  /* 0x000000000e0b7984 */ /* 0x000e680000000800 */
[----:B-1----:R1:W-:Y:S04]  /*0ea0*/  STS [R8], R11 ;  /* 0x0000000b08007388 */ /* 0x0023e80000000800 */
[----:B------:R1:W-:Y:S04]  /*0eb0*/  STS [R10], R5 ;  /* 0x000000050a007388 */ /* 0x0003e80000000800 */
[----:B------:R1:W-:Y:S02]  /*0ec0*/  STS [R14], R9 ;  /* 0x000000090e007388 */ /* 0x0003e40000000800 */
.L_x_13:
[----:B-1----:R-:W1:Y:S01]  /*0ed0*/  LDC R8, c[0x0][0x398] ;  /* 0x0000e600ff087b82 */ /* 0x002e620000000800 */
[----:B------:R-:W-:Y:S02]  /*0ee0*/  VIADD R4, R4, 0x1 ;  /* 0x0000000104047836 */ /* 0x000fe40000000000 */
[----:B------:R-:W-:Y:S02]  /*0ef0*/  VIADD R2, R2, 0x1 ;  /* 0x0000000102027836 */ /* 0x000fe40000000000 */
[----:B------:R-:W-:Y:S01]  /*0f00*/  IMAD.MOV.U32 R5, RZ, RZ, R6 ;  /* 0x000000ffff057224 */ /* 0x000fe200078e0006 */
[----:B-1----:R-:W-:-:S13]  /*0f10*/  ISETP.NE.AND P0, PT, R6, R8, PT ;  /* 0x000000080600720c */ /* 0x002fda0003f05270 */
[----:B------:R-:W-:Y:S05]  /*0f20*/  @P0 BRA `(.L_x_14) ;  /* 0xfffffff000f40947 */ /* 0x000fea000383ffff */
.L_x_7:
[----:B------:R-:W-:-:S13]  /*0f30*/  ISETP.GE.AND P0, PT, R3, R8, PT ;  /* 0x000000080300720c */ /* 0x000fda0003f06270 */
[----:B0-----:R-:W-:Y:S05]  /*0f40*/  @P0 EXIT ;  /* 0x000000000000094d */ /* 0x001fea0003800000 */
[----:B------:R-:W0:Y:S01]  /*0f50*/  LDC.64 R6, c[0x0][0x388] ;  /* 0x0000e200ff067b82 */ /* 0x000e220000000a00 */
[----:B------:R-:W1:Y:S02]  /*0f60*/  LDCU UR4, c[0x0][0x360] ;  /* 0x00006c00ff0477ac */ /* 0x000e640008000800 */
.L_x_15:
[C---:B------:R-:W-:Y:S02]  /*0f70*/  IMAD R2, R3.reuse, 0x4, R0 ;  /* 0x0000000403027824 */ /* 0x040fe400078e0200 */
[----:B---3--:R-:W-:Y:S02]  /*0f80*/  IMAD R5, R8, UR6, R3 ;  /* 0x0000000608057c24 */ /* 0x008fe4000f8e0203 */
[----:B-1----:R-:W-:Y:S01]  /*0f90*/  VIADD R3, R3, UR4 ;  /* 0x0000000403037c36 */ /* 0x002fe20008000000 */
[----:B--2---:R-:W1:Y:S01]  /*0fa0*/  LDS R9, [R2] ;  /* 0x0000000002097984 */ /* 0x004e620000000800 */
[----:B0-----:R-:W-:-:S03]  /*0fb0*/  IMAD.WIDE R4, R5, 0x4, R6 ;  /* 0x0000000405047825 */ /* 0x001fc600078e0206 */
[----:B------:R-:W-:Y:S02]  /*0fc0*/  ISETP.GE.AND P0, PT, R3, R8, PT ;  /* 0x000000080300720c */ /* 0x000fe40003f06270 */
[----:B-1----:R3:W-:Y:S11]  /*0fd0*/  STG.E desc[UR8][R4.64], R9 ;  /* 0x0000000904007986 */ /* 0x0027f6000c101908 */
[----:B------:R-:W-:Y:S05]  /*0fe0*/  @!P0 BRA `(.L_x_15) ;  /* 0xfffffffc00e08947 */ /* 0x000fea000383ffff */
[----:B------:R-:W-:Y:S05]  /*0ff0*/  EXIT ;  /* 0x000000000000794d */ /* 0x000fea0003800000 */
.L_x_16:
        /* <DEDUP_REMOVED lines=16> */
.L_x_48:


//--------------------- .text._Z8findTopKPKfPiS1_iii --------------------------
	.section	.text._Z8findTopKPKfPiS1_iii,"ax",@progbits
	.align	128
        .global         _Z8findTopKPKfPiS1_iii
        .type           _Z8findTopKPKfPiS1_iii,@function
        .size           _Z8findTopKPKfPiS1_iii,(.L_x_49 - _Z8findTopKPKfPiS1_iii)
        .other          _Z8findTopKPKfPiS1_iii,@"STO_CUDA_ENTRY STV_DEFAULT"
_Z8findTopKPKfPiS1_iii:
.text._Z8findTopKPKfPiS1_iii:
        /* <DEDUP_REMOVED lines=10> */
[----:B------:R-:W2:Y:S08]  /*00a0*/  S2UR UR5, SR_CgaCtaId ;  /* 0x00000000000579c3 */ /* 0x000eb00000008800 */
[----:B------:R-:W3:Y:S01]  /*00b0*/  LDC R2, c[0x0][0x3a0] ;  /* 0x0000e800ff027b82 */ /* 0x000ee20000000800 */
[----:B0-----:R-:W-:Y:S01]  /*00c0*/  ISETP.GE.AND P0, PT, R0, R12, PT ;  /* 0x0000000c0000720c */ /* 0x001fe20003f06270 */
[----:B--2---:R-:W-:Y:S01]  /*00d0*/  ULEA UR4, UR5, UR4, 0x18 ;  /* 0x0000000405047291 */ /* 0x004fe2000f8ec0ff */
[----:B---3--:R-:W-:-:S05]  /*00e0*/  ISETP.GE.AND P1, PT, R2, 0x1, PT ;  /* 0x000000010200780c */ /* 0x008fca0003f26270 */
[----:B------:R-:W-:-:S06]  /*00f0*/  LEA R2, R12, UR4, 0x2 ;  /* 0x000000040c027c11 */ /* 0x000fcc000f8e10ff */
[----:B-1----:R-:W-:Y:S05]  /*0100*/  @P0 BRA `(.L_x_18) ;  /* 0x0000000000380947 */ /* 0x002fea0003800000 */
[----:B------:R-:W0:Y:S01]  /*0110*/  LDC R10, c[0x0][0x360] ;  /* 0x0000d800ff0a7b82 */ /* 0x000e220000000800 */
[----:B------:R-:W-:-:S07]  /*0120*/  IMAD.MOV.U32 R3, RZ, RZ, R0 ;  /* 0x000000ffff037224 */ /* 0x000fce00078e0000 */
[----:B------:R-:W1:Y:S02]  /*0130*/  LDC.64 R6, c[0x0][0x380] ;  /* 0x0000e000ff067b82 */ /* 0x000e640000000a00 */
.L_x_19:
[----:B------:R-:W-:-:S04]  /*0140*/  IMAD R5, R12, UR6, R3 ;  /* 0x000000060c057c24 */ /* 0x000fc8000f8e0203 */
[----:B-12---:R-:W-:-:S06]  /*0150*/  IMAD.WIDE R4, R5, 0x4, R6 ;  /* 0x0000000405047825 */ /* 0x006fcc00078e0206 */
[----:B------:R-:W2:Y:S01]  /*0160*/  LDG.E.CONSTANT R4, desc[UR8][R4.64] ;  /* 0x0000000804047981 */ /* 0x000ea2000c1e9900 */
[C---:B------:R-:W-:Y:S01]  /*0170*/  LEA R9, R3.reuse, UR4, 0x2 ;  /* 0x0000000403097c11 */ /* 0x040fe2000f8e10ff */
[----:B------:R-:W-:Y:S01]  /*0180*/  IMAD R11, R3, 0x4, R2 ;  /* 0x00000004030b7824 */ /* 0x000fe200078e0202 */
[----:B------:R-:W-:Y:S01]  /*0190*/  I2FP.F32.S32 R8, R3 ;  /* 0x0000000300087245 */ /* 0x000fe20000201400 */
[----:B0-----:R-:W-:-:S05]  /*01a0*/  IMAD.IADD R3, R10, 0x1, R3 ;  /* 0x000000010a037824 */ /* 0x001fca00078e0203 */
[----:B------:R-:W-:Y:S01]  /*01b0*/  ISETP.GE.AND P0, PT, R3, R12, PT ;  /* 0x0000000c0300720c */ /* 0x000fe20003f06270 */
[----:B--2---:R2:W-:Y:S04]  /*01c0*/  STS [R9], R4 ;  /* 0x0000000409007388 */ /* 0x0045e80000000800 */
[----:B------:R2:W-:Y:S08]  /*01d0*/  STS [R11], R8 ;  /* 0x000000080b007388 */ /* 0x0005f00000000800 */
[----:B------:R-:W-:Y:S05]  /*01e0*/  @!P0 BRA `(.L_x_19) ;  /* 0xfffffffc00d48947 */ /* 0x000fea000383ffff */
.L_x_18:
[----:B------:R-:W-:Y:S05]  /*01f0*/  BSYNC.RECONVERGENT B0 ;  /* 0x0000000000007941 */ /* 0x000fea0003800200 */
.L_x_17:
[----:B------:R-:W-:Y:S06]  /*0200*/  BAR.SYNC.DEFER_BLOCKING 0x0 ;  /* 0x0000000000007b1d */ /* 0x000fec0000010000 */
[----:B------:R-:W-:Y:S05]  /*0210*/  @!P1 EXIT ;  /* 0x000000000000994d */ /* 0x000fea0003800000 */
[----:B------:R-:W-:Y:S01]  /*0220*/  IMAD.MOV.U32 R7, RZ, RZ, RZ ;  /* 0x000000ffff077224 */ /* 0x000fe200078e00ff */
[----:B------:R-:W-:Y:S01]  /*0230*/  PRMT R3, RZ, 0x7610, R3 ;  /* 0x00007610ff037816 */ /* 0x000fe20000000003 */
[----:B------:R-:W0:Y:S01]  /*0240*/  LDCU.U16 UR5, c[0x0][0x398] ;  /* 0x00007300ff0577ac */ /* 0x000e220008000400 */
[----:B--2---:R-:W-:-:S07]  /*0250*/  PRMT R4, RZ, 0x7610, R4 ;  /* 0x00007610ff047816 */ /* 0x004fce0000000004 */
.L_x_26:
        /* <DEDUP_REMOVED lines=9> */
[----:B------:R-:W-:Y:S02]  /*02f0*/  LOP3.LUT R8, RZ, R7, RZ, 0x33, !PT ;  /* 0x00000007ff087212 */ /* 0x000fe400078e33ff */
[----:B------:R-:W-:-:S03]  /*0300*/  ISETP.GE.U32.AND P0, PT, R9, 0xf, PT ;  /* 0x0000000f0900780c */ /* 0x000fc60003f06070 */
[----:B------:R-:W-:Y:S02]  /*0310*/  IMAD.IADD R8, R8, 0x1, R10 ;  /* 0x0000000108087824 */ /* 0x000fe400078e020a */
[----:B------:R-:W-:-:S08]  /*0320*/  IMAD.MOV.U32 R10, RZ, RZ, R5 ;  /* 0x000000ffff0a7224 */ /* 0x000fd000078e0005 */
[----:B-1----:R-:W-:Y:S05]  /*0330*/  @!P0 BRA `(.L_x_21) ;  /* 0x00000004002c8947 */ /* 0x002fea0003800000 */
[----:B------:R-:W-:Y:S01]  /*0340*/  LOP3.LUT R12, R8, 0xfffffff0, RZ, 0xc0, !PT ;  /* 0xfffffff0080c7812 */ /* 0x000fe200078ec0ff */
[----:B------:R-:W-:Y:S02]  /*0350*/  VIADD R9, R6, 0x20 ;  /* 0x0000002006097836 */ /* 0x000fe40000000000 */
[--C-:B------:R-:W-:Y:S02]  /*0360*/  IMAD.MOV.U32 R10, RZ, RZ, R7.reuse ;  /* 0x000000ffff0a7224 */ /* 0x100fe400078e0007 */
[----:B------:R-:W-:Y:S02]  /*0370*/  IMAD.MOV.U32 R11, RZ, RZ, R7 ;  /* 0x000000ffff0b7224 */ /* 0x000fe400078e0007 */
[----:B------:R-:W-:-:S07]  /*0380*/  IMAD.MOV R12, RZ, RZ, -R12 ;  /* 0x000000ffff0c7224 */ /* 0x000fce00078e0a0c */
.L_x_22:
        /* <DEDUP_REMOVED lines=70> */
.L_x_21:
        /* <DEDUP_REMOVED lines=43> */
.L_x_23:
        /* <DEDUP_REMOVED lines=28> */
.L_x_24:
        /* <DEDUP_REMOVED lines=16> */
.L_x_20:
[----:B------:R-:W-:Y:S01]  /*0d60*/  ISETP.NE.AND P0, PT, R11, R7, PT ;  /* 0x000000070b00720c */ /* 0x000fe20003f05270 */
[----:B------:R-:W-:-:S12]  /*0d70*/  IMAD R12, R7, 0x4, R2 ;  /* 0x00000004070c7824 */ /* 0x000fd800078e0202 */
[----:B------:R-:W-:Y:S05]  /*0d80*/  @!P0 BRA `(.L_x_25) ;  /* 0x0000000000288947 */ /* 0x000fea0003800000 */
[C---:B--2---:R-:W-:Y:S01]  /*0d90*/  LEA R13, R11.reuse, UR4, 0x2 ;  /* 0x000000040b0d7c11 */ /* 0x044fe2000f8e10ff */
        /* <DEDUP_REMOVED lines=9> */
.L_x_25:
[----:B------:R-:W-:Y:S01]  /*0e30*/  ISETP.NE.AND P0, PT, R0, RZ, PT ;  /* 0x000000ff0000720c */ /* 0x000fe20003f05270 */
[----:B-1----:R-:W1:Y:S01]  /*0e40*/  LDC R10, c[0x0][0x3a0] ;  /* 0x0000e800ff0a7b82 */ /* 0x002e620000000800 */
[----:B------:R-:W-:Y:S02]  /*0e50*/  VIADD R4, R4, 0x1 ;  /* 0x0000000104047836 */ /* 0x000fe40000000000 */
[----:B------:R-:W-:-:S09]  /*0e60*/  VIADD R3, R3, 0x1 ;  /* 0x0000000103037836 */ /* 0x000fd20000000000 */
[----:B------:R-:W3:Y:S01]  /*0e70*/  @!P0 LDS R6, [R12] ;  /* 0x000000000c068984 */ /* 0x000ee20000000800 */
[----:B------:R-:W4:Y:S01]  /*0e80*/  @!P0 LDC.64 R8, c[0x0][0x390] ;  /* 0x0000e400ff088b82 */ /* 0x000f220000000a00 */
[----:B-1----:R-:W-:-:S04]  /*0e90*/  @!P0 IMAD R7, R10, UR6, R7 ;  /* 0x000000060a078c24 */ /* 0x002fc8000f8e0207 */
[----:B----4-:R-:W-:-:S04]  /*0ea0*/  @!P0 IMAD.WIDE.U32 R8, R7, 0x4, R8 ;  /* 0x0000000407088825 */ /* 0x010fc800078e0008 */
[----:B------:R-:W-:Y:S01]  /*0eb0*/  IMAD.MOV.U32 R7, RZ, RZ, R5 ;  /* 0x000000ffff077224 */ /* 0x000fe200078e0005 */
[----:B---3--:R-:W1:Y:S02]  /*0ec0*/  @!P0 F2I.TRUNC.NTZ R11, R6 ;  /* 0x00000006000b8305 */ /* 0x008e64000020f100 */
[----:B-1----:R1:W-:Y:S01]  /*0ed0*/  @!P0 STG.E desc[UR8][R8.64], R11 ;  /* 0x0000000b08008986 */ /* 0x0023e2000c101908 */
[----:B------:R-:W-:-:S13]  /*0ee0*/  ISETP.NE.AND P0, PT, R5, R10, PT ;  /* 0x0000000a0500720c */ /* 0x000fda0003f05270 */
[----:B-1----:R-:W-:Y:S05]  /*0ef0*/  @P0 BRA `(.L_x_26) ;  /* 0xfffffff000d80947 */ /* 0x002fea000383ffff */
[----:B0-----:R-:W-:Y:S05]  /*0f00*/  EXIT ;  /* 0x000000000000794d */ /* 0x001fea0003800000 */
.L_x_27:
        /* <DEDUP_REMOVED lines=15> */
.L_x_49:


//--------------------- .text._Z19computeSimilaritiesPKfS0_Pfiiii --------------------------
	.section	.text._Z19computeSimilaritiesPKfS0_Pfiiii,"ax",@progbits
	.align	128
        .global         _Z19computeSimilaritiesPKfS0_Pfiiii
        .type           _Z19computeSimilaritiesPKfS0_Pfiiii,@function
        .size           _Z19computeSimilaritiesPKfS0_Pfiiii,(.L_x_50 - _Z19computeSimilaritiesPKfS0_Pfiiii)
        .other          _Z19computeSimilaritiesPKfS0_Pfiiii,@"STO_CUDA_ENTRY STV_DEFAULT"
_Z19computeSimilaritiesPKfS0_Pfiiii:
.text._Z19computeSimilaritiesPKfS0_Pfiiii:
[----:B------:R-:W-:Y:S08]  /*0000*/  LDC R1, c[0x0][0x37c] ;  /* 0x0000df00ff017b82 */ /* 0x000ff00000000800 */
[----:B------:R-:W0:Y:S08]  /*0010*/  S2UR UR8, SR_CTAID.X ;  /* 0x00000000000879c3 */ /* 0x000e300000002500 */
[----:B------:R-:W0:Y:S02]  /*0020*/  LDC R0, c[0x0][0x39c] ;  /* 0x0000e700ff007b82 */ /* 0x000e240000000800 */
[----:B0-----:R-:W-:-:S13]  /*0030*/  ISETP.LE.AND P0, PT, R0, UR8, PT ;  /* 0x0000000800007c0c */ /* 0x001fda000bf03270 */
[----:B------:R-:W-:Y:S05]  /*0040*/  @P0 EXIT ;  /* 0x000000000000094d */ /* 0x000fea0003800000 */
[----:B------:R-:W0:Y:S01]  /*0050*/  S2R R5, SR_TID.X ;  /* 0x0000000000057919 */ /* 0x000e220000002100 */
[----:B------:R-:W1:Y:S01]  /*0060*/  LDC.64 R2, c[0x0][0x3a0] ;  /* 0x0000e800ff027b82 */ /* 0x000e620000000a00 */
[----:B------:R-:W2:Y:S01]  /*0070*/  LDCU.64 UR10, c[0x0][0x358] ;  /* 0x00006b00ff0a77ac */ /* 0x000ea20008000a00 */
[----:B------:R-:W-:Y:S01]  /*0080*/  BSSY.RECONVERGENT B0, `(.L_x_28) ;  /* 0x0000014000007945 */ /* 0x000fe20003800200 */
[----:B-1----:R-:W-:-:S04]  /*0090*/  VIMNMX R0, PT, PT, R3, R2, PT ;  /* 0x0000000203007248 */ /* 0x002fc80003fe0100 */
[----:B0-----:R-:W-:-:S13]  /*00a0*/  ISETP.GT.AND P0, PT, R0, R5, PT ;  /* 0x000000050000720c */ /* 0x001fda0003f04270 */
[----:B--2---:R-:W-:Y:S05]  /*00b0*/  @!P0 BRA `(.L_x_29) ;  /* 0x0000000000408947 */ /* 0x004fea0003800000 */
[----:B------:R-:W0:Y:S01]  /*00c0*/  S2R R9, SR_CgaCtaId ;  /* 0x0000000000097919 */ /* 0x000e220000008800 */
[----:B------:R-:W1:Y:S01]  /*00d0*/  LDC R12, c[0x0][0x360] ;  /* 0x0000d800ff0c7b82 */ /* 0x000e620000000800 */
[----:B------:R-:W-:Y:S01]  /*00e0*/  MOV R4, 0x400 ;  /* 0x0000040000047802 */ /* 0x000fe20000000f00 */
[----:B------:R-:W-:-:S04]  /*00f0*/  IMAD.MOV.U32 R11, RZ, RZ, R5 ;  /* 0x000000ffff0b7224 */ /* 0x000fc800078e0005 */
[----:B------:R-:W-:Y:S02]  /*0100*/  VIADD R4, R4, 0x80 ;  /* 0x0000008004047836 */ /* 0x000fe40000000000 */
[----:B------:R-:W2:Y:S03]  /*0110*/  LDC.64 R6, c[0x0][0x388] ;  /* 0x0000e200ff067b82 */ /* 0x000ea60000000a00 */
[----:B0-----:R-:W-:Y:S02]  /*0120*/  LEA R10, R9, R4, 0x18 ;  /* 0x00000004090a7211 */ /* 0x001fe400078ec0ff */
[----:B------:R-:W-:-:S07]  /*0130*/  VIMNMX.U32 R4, PT, PT, R3, R2, PT ;  /* 0x0000000203047248 */ /* 0x000fce0003fe0000 */
.L_x_30:
[----:B------:R-:W-:-:S04]  /*0140*/  IMAD R9, R2, UR8, R11 ;  /* 0x0000000802097c24 */ /* 0x000fc8000f8e020b */
[----:B0-2---:R-:W-:-:S06]  /*0150*/  IMAD.WIDE R8, R9, 0x4, R6 ;  /* 0x0000000409087825 */ /* 0x005fcc00078e0206 */
[----:B------:R-:W2:Y:S01]  /*0160*/  LDG.E.CONSTANT R8, desc[UR10][R8.64] ;  /* 0x0000000a08087981 */ /* 0x000ea2000c1e9900 */
[----:B------:R-:W-:Y:S01]  /*0170*/  LEA R13, R11, R10, 0x2 ;  /* 0x0000000a0b0d7211 */ /* 0x000fe200078e10ff */
[----:B-1----:R-:W-:-:S05]  /*0180*/  IMAD.IADD R11, R12, 0x1, R11 ;  /* 0x000000010c0b7824 */ /* 0x002fca00078e020b */
[----:B------:R-:W-:Y:S01]  /*0190*/  ISETP.GE.AND P0, PT, R11, R4, PT ;  /* 0x000000040b00720c */ /* 0x000fe20003f06270 */
[----:B--2---:R0:W-:-:S12]  /*01a0*/  STS [R13], R8 ;  /* 0x000000080d007388 */ /* 0x0041d80000000800 */
[----:B------:R-:W-:Y:S05]  /*01b0*/  @!P0 BRA `(.L_x_30) ;  /* 0xfffffffc00e08947 */ /* 0x000fea000383ffff */
.L_x_29:
[----:B------:R-:W-:Y:S05]  /*01c0*/  BSYNC.RECONVERGENT B0 ;  /* 0x0000000000007941 */ /* 0x000fea0003800200 */
.L_x_28:
[----:B------:R-:W1:Y:S01]  /*01d0*/  S2UR UR4, SR_CTAID.Y ;  /* 0x00000000000479c3 */ /* 0x000e620000002600 */
[----:B------:R-:W2:Y:S01]  /*01e0*/  LDCU UR5, c[0x0][0x398] ;  /* 0x00007300ff0577ac */ /* 0x000ea20008000800 */
[----:B-1----:R-:W-:-:S05]  /*01f0*/  IMAD R7, R3, UR4, RZ ;  /* 0x0000000403077c24 */ /* 0x002fca000f8e02ff */
[----:B--2---:R-:W-:-:S04]  /*0200*/  VIADDMNMX R2, R7, R3, UR5, PT ;  /* 0x0000000507027e46 */ /* 0x004fc8000b800103 */
[----:B------:R-:W-:-:S13]  /*0210*/  ISETP.GE.AND P0, PT, R7, R2, PT ;  /* 0x000000020700720c */ /* 0x000fda0003f06270 */
[----:B------:R-:W-:Y:S05]  /*0220*/  @P0 EXIT ;  /* 0x000000000000094d */ /* 0x000fea0003800000 */
[----:B------:R-:W1:Y:S01]  /*0230*/  S2UR UR6, SR_CgaCtaId ;  /* 0x00000000000679c3 */ /* 0x000e620000008800 */
[----:B------:R-:W2:Y:S01]  /*0240*/  LDCU UR9, c[0x0][0x360] ;  /* 0x00006c00ff0977ac */ /* 0x000ea20008000800 */
[----:B------:R-:W-:Y:S02]  /*0250*/  SHF.L.U32 R4, R5, 0x2, RZ ;  /* 0x0000000205047819 */ /* 0x000fe400000006ff */
[----:B------:R-:W-:Y:S01]  /*0260*/  ISETP.GT.AND P1, PT, R0, R5, PT ;  /* 0x000000050000720c */ /* 0x000fe20003f24270 */
[----:B------:R-:W-:Y:S01]  /*0270*/  UMOV UR4, 0x400 ;  /* 0x0000040000047882 */ /* 0x000fe20000000000 */
[----:B------:R-:W-:Y:S01]  /*0280*/  LOP3.LUT R4, R4, 0x7c, RZ, 0xc0, !PT ;  /* 0x0000007c04047812 */ /* 0x000fe200078ec0ff */
[----:B------:R-:W-:Y:S01]  /*0290*/  UIADD3 UR5, UPT, UPT, UR4, 0x80, URZ ;  /* 0x0000008004057890 */ /* 0x000fe2000fffe0ff */
[----:B------:R-:W3:Y:S01]  /*02a0*/  LDCU UR12, c[0x0][0x3a0] ;  /* 0x00007400ff0c77ac */ /* 0x000ee20008000800 */
[----:B--2---:R-:W-:Y:S02]  /*02b0*/  USHF.R.U32.HI UR7, URZ, 0x5, UR9 ;  /* 0x00000005ff077899 */ /* 0x004fe40008011609 */
[----:B-1----:R-:W-:-:S04]  /*02c0*/  ULEA UR5, UR6, UR5, 0x18 ;  /* 0x0000000506057291 */ /* 0x002fc8000f8ec0ff */
[----:B------:R-:W-:Y:S01]  /*02d0*/  ISETP.GE.U32.AND P0, PT, R5, UR7, PT ;  /* 0x0000000705007c0c */ /* 0x000fe2000bf06070 */
[----:B------:R-:W-:Y:S01]  /*02e0*/  ULEA UR4, UR6, UR4, 0x18 ;  /* 0x0000000406047291 */ /* 0x000fe2000f8ec0ff */
[----:B------:R-:W-:-:S05]  /*02f0*/  LEA R3, R3, UR5, 0x2 ;  /* 0x0000000503037c11 */ /* 0x000fca000f8e10ff */
[----:B---3--:R-:W-:-:S07]  /*0300*/  LEA.HI R6, R5, UR4, RZ, 0x1d ;  /* 0x0000000405067c11 */ /* 0x008fce000f8fe8ff */
.L_x_39:
[----:B-1----:R-:W1:Y:S01]  /*0310*/  LDC R15, c[0x0][0x3a0] ;  /* 0x0000e800ff0f7b82 */ /* 0x002e620000000800 */
[----:B------:R-:W-:Y:S01]  /*0320*/  IMAD.MOV.U32 R14, RZ, RZ, RZ ;  /* 0x000000ffff0e7224 */ /* 0x000fe200078e00ff */
[----:B-1----:R-:W-:Y:S01]  /*0330*/  ISETP.GE.AND P3, PT, R5, R15, PT ;  /* 0x0000000f0500720c */ /* 0x002fe20003f66270 */
[----:B0-2---:R-:W-:-:S12]  /*0340*/  @!P1 BRA `(.L_x_31) ;  /* 0x0000000000289947 */ /* 0x005fd80003800000 */
[----:B0-----:R-:W0:Y:S01]  /*0350*/  LDC.64 R8, c[0x0][0x380] ;  /* 0x0000e000ff087b82 */ /* 0x001e220000000a00 */
[----:B------:R-:W-:-:S07]  /*0360*/  MOV R12, R5 ;  /* 0x00000005000c7202 */ /* 0x000fce0000000f00 */
.L_x_32:
[----:B------:R-:W-:-:S04]  /*0370*/  IMAD R11, R7, UR12, R12 ;  /* 0x0000000c070b7c24 */ /* 0x000fc8000f8e020c */
[----:B01----:R-:W-:-:S06]  /*0380*/  IMAD.WIDE R10, R11, 0x4, R8 ;  /* 0x000000040b0a7825 */ /* 0x003fcc00078e0208 */
[----:B------:R-:W2:Y:S01]  /*0390*/  LDG.E.CONSTANT R10, desc[UR10][R10.64] ;  /* 0x0000000a0a0a7981 */ /* 0x000ea2000c1e9900 */
[C---:B------:R-:W-:Y:S01]  /*03a0*/  IMAD R13, R12.reuse, 0x4, R3 ;  /* 0x000000040c0d7824 */ /* 0x040fe200078e0203 */
[----:B------:R-:W-:-:S04]  /*03b0*/  IADD3 R12, PT, PT, R12, UR9, RZ ;  /* 0x000000090c0c7c10 */ /* 0x000fc8000fffe0ff */
[----:B------:R-:W-:Y:S01]  /*03c0*/  ISETP.GE.AND P2, PT, R12, R0, PT ;  /* 0x000000000c00720c */ /* 0x000fe20003f46270 */
[----:B--2---:R1:W-:-:S12]  /*03d0*/  STS [R13], R10 ;  /* 0x0000000a0d007388 */ /* 0x0043d80000000800 */
[----:B------:R-:W-:Y:S05]  /*03e0*/  @!P2 BRA `(.L_x_32) ;  /* 0xfffffffc00e0a947 */ /* 0x000fea000383ffff */
.L_x_31:
[----:B------:R-:W-:Y:S05]  /*03f0*/  WARPSYNC.ALL ;  /* 0x0000000000007948 */ /* 0x000fea0003800000 */
[----:B------:R-:W-:Y:S06]  /*0400*/  BAR.SYNC.DEFER_BLOCKING 0x0 ;  /* 0x0000000000007b1d */ /* 0x000fec0000010000 */
[----:B------:R-:W-:Y:S04]  /*0410*/  BSSY.RECONVERGENT B0, `(.L_x_33) ;  /* 0x000000c000007945 */ /* 0x000fe80003800200 */
[----:B------:R-:W-:Y:S05]  /*0420*/  @P3 BRA `(.L_x_34) ;  /* 0x0000000000283947 */ /* 0x000fea0003800000 */
[----:B------:R-:W-:Y:S01]  /*0430*/  IMAD.MOV.U32 R14, RZ, RZ, RZ ;  /* 0x000000ffff0e7224 */ /* 0x000fe200078e00ff */
[----:B0-----:R-:W-:-:S07]  /*0440*/  MOV R8, R5 ;  /* 0x0000000500087202 */ /* 0x001fce0000000f00 */
.L_x_35:
[C---:B------:R-:W-:Y:S01]  /*0450*/  LEA R9, R8.reuse, UR5, 0x2 ;  /* 0x0000000508097c11 */ /* 0x040fe2000f8e10ff */
[C---:B-1----:R-:W-:Y:S01]  /*0460*/  IMAD R10, R8.reuse, 0x4, R3 ;  /* 0x00000004080a7824 */ /* 0x042fe200078e0203 */
[----:B------:R-:W-:-:S04]  /*0470*/  IADD3 R8, PT, PT, R8, UR9, RZ ;  /* 0x0000000908087c10 */ /* 0x000fc8000fffe0ff */
[----:B------:R-:W-:Y:S01]  /*0480*/  LDS R9, [R9] ;  /* 0x0000000009097984 */ /* 0x000fe20000000800 */
[----:B------:R-:W-:-:S03]  /*0490*/  ISETP.GE.AND P2, PT, R8, R15, PT ;  /* 0x0000000f0800720c */ /* 0x000fc60003f46270 */
[----:B------:R-:W0:Y:S02]  /*04a0*/  LDS R10, [R10] ;  /* 0x000000000a0a7984 */ /* 0x000e240000000800 */
[----:B0-----:R-:W-:-:S08]  /*04b0*/  FFMA R14, R9, R10, R14 ;  /* 0x0000000a090e7223 */ /* 0x001fd0000000000e */
[----:B------:R-:W-:Y:S05]  /*04c0*/  @!P2 BRA `(.L_x_35) ;  /* 0xfffffffc00e0a947 */ /* 0x000fea000383ffff */
.L_x_34:
[----:B------:R-:W-:Y:S05]  /*04d0*/  BSYNC.RECONVERGENT B0 ;  /* 0x0000000000007941 */ /* 0x000fea0003800200 */
.L_x_33:
[----:B------:R-:W2:Y:S01]  /*04e0*/  SHFL.DOWN PT, R9, R14, 0x10, 0x1f ;  /* 0x0a001f000e097f89 */ /* 0x000ea200000e0000 */
[----:B------:R-:W-:Y:S01]  /*04f0*/  BAR.SYNC.DEFER_BLOCKING 0x0 ;  /* 0x0000000000007b1d */ /* 0x000fe20000010000 */
[----:B------:R-:W-:-:S05]  /*0500*/  LOP3.LUT P2, RZ, R5, 0x1f, RZ, 0xc0, !PT ;  /* 0x0000001f05ff7812 */ /* 0x000fca000784c0ff */
[----:B------:R-:W-:Y:S01]  /*0510*/  BSSY B0, `(.L_x_36) ;  /* 0x0000022000007945 */ /* 0x000fe20003800000 */
[----:B--2---:R-:W-:-:S05]  /*0520*/  FADD R9, R9, R14 ;  /* 0x0000000e09097221 */ /* 0x004fca0000000000 */
[----:B0-----:R-:W0:Y:S02]  /*0530*/  SHFL.DOWN PT, R8, R9, 0x8, 0x1f ;  /* 0x09001f0009087f89 */ /* 0x001e2400000e0000 */
[----:B0-----:R-:W-:-:S05]  /*0540*/  FADD R8, R9, R8 ;  /* 0x0000000809087221 */ /* 0x001fca0000000000 */
[----:B------:R-:W0:Y:S02]  /*0550*/  SHFL.DOWN PT, R11, R8, 0x4, 0x1f ;  /* 0x08801f00080b7f89 */ /* 0x000e2400000e0000 */
[----:B0-----:R-:W-:-:S05]  /*0560*/  FADD R11, R8, R11 ;  /* 0x0000000b080b7221 */ /* 0x001fca0000000000 */
[----:B-1----:R-:W0:Y:S02]  /*0570*/  SHFL.DOWN PT, R10, R11, 0x2, 0x1f ;  /* 0x08401f000b0a7f89 */ /* 0x002e2400000e0000 */
[----:B0-----:R-:W-:-:S05]  /*0580*/  FADD R10, R11, R10 ;  /* 0x0000000a0b0a7221 */ /* 0x001fca0000000000 */
[----:B------:R-:W0:Y:S02]  /*0590*/  SHFL.DOWN PT, R13, R10, 0x1, 0x1f ;  /* 0x08201f000a0d7f89 */ /* 0x000e2400000e0000 */
[----:B0-----:R-:W-:-:S05]  /*05a0*/  FADD R13, R10, R13 ;  /* 0x0000000d0a0d7221 */ /* 0x001fca0000000000 */
[----:B------:R0:W-:Y:S01]  /*05b0*/  @!P2 STS [R6], R13 ;  /* 0x0000000d0600a388 */ /* 0x0001e20000000800 */
[----:B------:R-:W-:Y:S01]  /*05c0*/  BAR.SYNC.DEFER_BLOCKING 0x0 ;  /* 0x0000000000007b1d */ /* 0x000fe20000010000 */
[----:B------:R-:W-:-:S13]  /*05d0*/  ISETP.GT.U32.AND P2, PT, R5, 0x1f, PT ;  /* 0x0000001f0500780c */ /* 0x000fda0003f44070 */
[----:B0-----:R-:W-:Y:S05]  /*05e0*/  @P2 BRA `(.L_x_37) ;  /* 0x0000000000502947 */ /* 0x001fea0003800000 */
[----:B------:R-:W-:Y:S01]  /*05f0*/  IMAD.MOV.U32 R8, RZ, RZ, RZ ;  /* 0x000000ffff087224 */ /* 0x000fe200078e00ff */
[----:B------:R-:W-:Y:S01]  /*0600*/  UMOV UR6, 0xffffffff ;  /* 0xffffffff00067882 */ /* 0x000fe20000000000 */
[----:B------:R-:W-:-:S04]  /*0610*/  ISETP.NE.AND P2, PT, R5, RZ, PT ;  /* 0x000000ff0500720c */ /* 0x000fc80003f45270 */
[----:B------:R0:W1:Y:S01]  /*0620*/  @!P0 LDS R8, [R4+UR4] ;  /* 0x0000000404088984 */ /* 0x0000620008000800 */
[----:B------:R-:W-:Y:S08]  /*0630*/  BRA.DIV UR6, `(.L_x_38) ;  /* 0x0000000206507947 */ /* 0x000ff0000b800000 */
[----:B-1----:R-:W1:Y:S02]  /*0640*/  SHFL.DOWN PT, R9, R8, 0x10, 0x1f ;  /* 0x0a001f0008097f89 */ /* 0x002e6400000e0000 */
[----:B-1----:R-:W-:-:S05]  /*0650*/  FADD R9, R9, R8 ;  /* 0x0000000809097221 */ /* 0x002fca0000000000 */
[----:B------:R-:W1:Y:S02]  /*0660*/  SHFL.DOWN PT, R10, R9, 0x8, 0x1f ;  /* 0x09001f00090a7f89 */ /* 0x000e6400000e0000 */
[----:B-1----:R-:W-:-:S05]  /*0670*/  FADD R10, R9, R10 ;  /* 0x0000000a090a7221 */ /* 0x002fca0000000000 */
[----:B------:R-:W1:Y:S02]  /*0680*/  SHFL.DOWN PT, R11, R10, 0x4, 0x1f ;  /* 0x08801f000a0b7f89 */ /* 0x000e6400000e0000 */
[----:B-1----:R-:W-:-:S05]  /*0690*/  FADD R11, R10, R11 ;  /* 0x0000000b0a0b7221 */ /* 0x002fca0000000000 */
[----:B------:R-:W1:Y:S02]  /*06a0*/  SHFL.DOWN PT, R12, R11, 0x2, 0x1f ;  /* 0x08401f000b0c7f89 */ /* 0x000e6400000e0000 */
[----:B-1----:R-:W-:-:S05]  /*06b0*/  FADD R12, R11, R12 ;  /* 0x0000000c0b0c7221 */ /* 0x002fca0000000000 */
[----:B------:R1:W2:Y:S02]  /*06c0*/  SHFL.DOWN PT, R13, R12, 0x1, 0x1f ;  /* 0x08201f000c0d7f89 */ /* 0x0002a400000e0000 */
.L_x_45:
[----:B------:R-:W3:Y:S01]  /*06d0*/  @!P2 LDC R10, c[0x0][0x398] ;  /* 0x0000e600ff0aab82 */ /* 0x000ee20000000800 */
[----:B--2---:R-:W-:-:S07]  /*06e0*/  FADD R13, R12, R13 ;  /* 0x0000000d0c0d7221 */ /* 0x004fce0000000000 */
[----:B------:R-:W2:Y:S01]  /*06f0*/  @!P2 LDC.64 R8, c[0x0][0x390] ;  /* 0x0000e400ff08ab82 */ /* 0x000ea20000000a00 */
[----:B---3--:R-:W-:-:S04]  /*0700*/  @!P2 IMAD R11, R10, UR8, R7 ;  /* 0x000000080a0bac24 */ /* 0x008fc8000f8e0207 */
[----:B--2---:R-:W-:-:S05]  /*0710*/  @!P2 IMAD.WIDE R8, R11, 0x4, R8 ;  /* 0x000000040b08a825 */ /* 0x004fca00078e0208 */
[----:B------:R2:W-:Y:S02]  /*0720*/  @!P2 STG.E desc[UR10][R8.64], R13 ;  /* 0x0000000d0800a986 */ /* 0x0005e4000c10190a */
.L_x_37:
[----:B------:R-:W-:Y:S05]  /*0730*/  BSYNC B0 ;  /* 0x0000000000007941 */ /* 0x000fea0003800000 */
.L_x_36:
[----:B------:R-:W-:-:S04]  /*0740*/  IADD3 R7, PT, PT, R7, 0x1, RZ ;  /* 0x0000000107077810 */ /* 0x000fc80007ffe0ff */
[----:B------:R-:W-:-:S13]  /*0750*/  ISETP.NE.AND P2, PT, R7, R2, PT ;  /* 0x000000020700720c */ /* 0x000fda0003f45270 */
[----:B------:R-:W-:Y:S05]  /*0760*/  @P2 BRA `(.L_x_39) ;  /* 0xfffffff800e82947 */ /* 0x000fea000383ffff */
[----:B------:R-:W-:Y:S05]  /*0770*/  EXIT ;  /* 0x000000000000794d */ /* 0x000fea0003800000 */
.L_x_38:
[----:B------:R-:W-:Y:S02]  /*0780*/  HFMA2 R17, -RZ, RZ, 0, 1.847743988037109375e-06 ;  /* 0x0000001fff117431 */ /* 0x000fe400000001ff */
[----:B------:R-:W-:Y:S02]  /*0790*/  IMAD.MOV.U32 R15, RZ, RZ, 0x10 ;  /* 0x00000010ff0f7424 */ /* 0x000fe400078e00ff */
[----:B------:R-:W-:-:S07]  /*07a0*/  IMAD.MOV.U32 R14, RZ, RZ, -0x1 ;  /* 0xffffffffff0e7424 */ /* 0x000fce00078e00ff */
[----:B01----:R-:W-:Y:S05]  /*07b0*/  WARPSYNC.COLLECTIVE R14, `(.L_x_40) ;  /* 0x000000000e087348 */ /* 0x003fea0003c00000 */
[----:B-1----:R1:W2:Y:S02]  /*07c0*/  SHFL.DOWN P3, R13, R8, R15, R17 ;  /* 0x0800000f080d7389 */ /* 0x0022a40000060011 */
[----:B012---:R-:W-:Y:S05]  /*07d0*/  ENDCOLLECTIVE ;  /* 0x000000000000791b */ /* 0x007fea0003800000 */
.L_x_40:
[----:B------:R-:W-:Y:S01]  /*07e0*/  HFMA2 R15, -RZ, RZ, 0, 4.76837158203125e-07 ;  /* 0x00000008ff0f7431 */ /* 0x000fe200000001ff */
[----:B------:R-:W-:-:S05]  /*07f0*/  MOV R9, R13 ;  /* 0x0000000d00097202 */ /* 0x000fca0000000f00 */
[----:B------:R-:W-:-:S04]  /*0800*/  FADD R9, R9, R8 ;  /* 0x0000000809097221 */ /* 0x000fc80000000000 */
[----:B------:R-:W-:-:S07]  /*0810*/  IMAD.MOV.U32 R8, RZ, RZ, R9 ;  /* 0x000000ffff087224 */ /* 0x000fce00078e0009 */
[----:B------:R-:W-:Y:S05]  /*0820*/  WARPSYNC.COLLECTIVE R14, `(.L_x_41) ;  /* 0x000000000e087348 */ /* 0x000fea0003c00000 */
[----:B------:R0:W1:Y:S02]  /*0830*/  SHFL.DOWN P3, R13, R8, R15, R17 ;  /* 0x0800000f080d7389 */ /* 0x0000640000060011 */
[----:B01----:R-:W-:Y:S05]  /*0840*/  ENDCOLLECTIVE ;  /* 0x000000000000791b */ /* 0x003fea0003800000 */
.L_x_41:
[----:B------:R-:W-:Y:S02]  /*0850*/  IMAD.MOV.U32 R15, RZ, RZ, 0x4 ;  /* 0x00000004ff0f7424 */ /* 0x000fe400078e00ff */
[----:B------:R-:W-:-:S04]  /*0860*/  IMAD.MOV.U32 R10, RZ, RZ, R13 ;  /* 0x000000ffff0a7224 */ /* 0x000fc800078e000d */
[----:B------:R-:W-:-:S05]  /*0870*/  FADD R10, R9, R10 ;  /* 0x0000000a090a7221 */ /* 0x000fca0000000000 */
[----:B------:R-:W-:-:S07]  /*0880*/  MOV R8, R10 ;  /* 0x0000000a00087202 */ /* 0x000fce0000000f00 */
[----:B------:R-:W-:Y:S05]  /*0890*/  WARPSYNC.COLLECTIVE R14, `(.L_x_42) ;  /* 0x000000000e087348 */ /* 0x000fea0003c00000 */
[----:B------:R0:W1:Y:S02]  /*08a0*/  SHFL.DOWN P3, R13, R8, R15, R17 ;  /* 0x0800000f080d7389 */ /* 0x0000640000060011 */
[----:B01----:R-:W-:Y:S05]  /*08b0*/  ENDCOLLECTIVE ;  /* 0x000000000000791b */ /* 0x003fea0003800000 */
.L_x_42:
[----:B------:R-:W-:Y:S01]  /*08c0*/  HFMA2 R15, -RZ, RZ, 0, 1.1920928955078125e-07 ;  /* 0x00000002ff0f7431 */ /* 0x000fe200000001ff */
[----:B------:R-:W-:-:S05]  /*08d0*/  MOV R11, R13 ;  /* 0x0000000d000b7202 */ /* 0x000fca0000000f00 */
[----:B------:R-:W-:-:S04]  /*08e0*/  FADD R11, R10, R11 ;  /* 0x0000000b0a0b7221 */ /* 0x000fc80000000000 */
[----:B------:R-:W-:-:S07]  /*08f0*/  IMAD.MOV.U32 R8, RZ, RZ, R11 ;  /* 0x000000ffff087224 */ /* 0x000fce00078e000b */
[----:B------:R-:W-:Y:S05]  /*0900*/  WARPSYNC.COLLECTIVE R14, `(.L_x_43) ;  /* 0x000000000e087348 */ /* 0x000fea0003c00000 */
[----:B------:R0:W1:Y:S02]  /*0910*/  SHFL.DOWN P3, R13, R8, R15, R17 ;  /* 0x0800000f080d7389 */ /* 0x0000640000060011 */
[----:B01----:R-:W-:Y:S05]  /*0920*/  ENDCOLLECTIVE ;  /* 0x000000000000791b */ /* 0x003fea0003800000 */
.L_x_43:
[----:B------:R-:W-:Y:S02]  /*0930*/  HFMA2 R15, -RZ, RZ, 0, 5.9604644775390625e-08 ;  /* 0x00000001ff0f7431 */ /* 0x000fe400000001ff */
[----:B------:R-:W-:-:S04]  /*0940*/  IMAD.MOV.U32 R12, RZ, RZ, R13 ;  /* 0x000000ffff0c7224 */ /* 0x000fc800078e000d */
[----:B------:R-:W-:-:S05]  /*0950*/  FADD R12, R11, R12 ;  /* 0x0000000c0b0c7221 */ /* 0x000fca0000000000 */
[----:B------:R-:W-:-:S07]  /*0960*/  MOV R8, R12 ;  /* 0x0000000c00087202 */ /* 0x000fce0000000f00 */
[----:B------:R-:W-:Y:S05]  /*0970*/  WARPSYNC.COLLECTIVE R14, `(.L_x_44) ;  /* 0x000000000e087348 */ /* 0x000fea0003c00000 */
[----:B------:R0:W1:Y:S02]  /*0980*/  SHFL.DOWN P3, R13, R8, R15, R17 ;  /* 0x0800000f080d7389 */ /* 0x0000640000060011 */
[----:B01----:R-:W-:Y:S05]  /*0990*/  ENDCOLLECTIVE ;  /* 0x000000000000791b */ /* 0x003fea0003800000 */
.L_x_44:
[----:B------:R-:W-:Y:S05]  /*09a0*/  BRA `(.L_x_45) ;  /* 0xfffffffc00487947 */ /* 0x000fea000383ffff */
.L_x_46:
        /* <DEDUP_REMOVED lines=13> */
.L_x_50:


//--------------------- .nv.shared._ZN3cub18CUB_300001_SM_10006detail11EmptyKernelIvEEvv --------------------------
	.section	.nv.shared._ZN3cub18CUB_300001_SM_10006detail11EmptyKernelIvEEvv,"aw",@nobits
	.sectionflags	@""
	.align	16
	.zero		1024


//--------------------- .nv.shared.reserved.0     --------------------------
	.section	.nv.shared.reserved.0,"aw",@nobits
	.weak		__nv_reservedSMEM_offset_0_alias
	.size		__nv_reservedSMEM_offset_0_alias, 0, 64
	.other		__nv_reservedSMEM_offset_0_alias,@"STO_CUDA_RESERVED_SHARED STV_DEFAULT"
__nv_reservedSMEM_offset_0_alias:
	.zero		0
	.zero		64


//--------------------- .nv.global                --------------------------
	.section	.nv.global,"aw",@nobits
.nv.global:
	.type		_ZN34_INTERNAL_4457b2b3_4_k_cu_d7be8dae6thrust24THRUST_300001_SM_1000_NS12placeholders2_5E,@object
	.size		_ZN34_INTERNAL_4457b2b3_4_k_cu_d7be8dae6thrust24THRUST_300001_SM_1000_NS12placeholders2_5E,(_ZN34_INTERNAL_4457b2b3_4_k_cu_d7be8dae4cuda3std3__45__cpo6cbeginE - _ZN34_INTERNAL_4457b2b3_4_k_cu_d7be8dae6thrust24THRUST_300001_SM_1000_NS12placeholders2_5E)
_ZN34_INTERNAL_4457b2b3_4_k_cu_d7be8dae6thrust24THRUST_300001_SM_1000_NS12placeholders2_5E:
	.zero		1
	.type		_ZN34_INTERNAL_4457b2b3_4_k_cu_d7be8dae4cuda3std3__45__cpo6cbeginE,@object
	.size		_ZN34_INTERNAL_4457b2b3_4_k_cu_d7be8dae4cuda3std3__45__cpo6cbeginE,(_ZN34_INTERNAL_4457b2b3_4_k_cu_d7be8dae4cuda3std6ranges3__45__cpo6cbeginE - _ZN34_INTERNAL_4457b2b3_4_k_cu_d7be8dae4cuda3std3__45__cpo6cbeginE)
_ZN34_INTERNAL_4457b2b3_4_k_cu_d7be8dae4cuda3std3__45__cpo6cbeginE:
	.zero		1
	.type		_ZN34_INTERNAL_4457b2b3_4_k_cu_d7be8dae4cuda3std6ranges3__45__cpo6cbeginE,@object
	.size		_ZN34_INTERNAL_4457b2b3_4_k_cu_d7be8dae4cuda3std6ranges3__45__cpo6cbeginE,(_ZN34_INTERNAL_4457b2b3_4_k_cu_d7be8dae4cuda3std3__48in_placeE - _ZN34_INTERNAL_4457b2b3_4_k_cu_d7be8dae4cuda3std6ranges3__45__cpo6cbeginE)
_ZN34_INTERNAL_4457b2b3_4_k_cu_d7be8dae4cuda3std6ranges3__45__cpo6cbeginE:
	.zero		1
	.type		_ZN34_INTERNAL_4457b2b3_4_k_cu_d7be8dae4cuda3std3__48in_placeE,@object
	.size		_ZN34_INTERNAL_4457b2b3_4_k_cu_d7be8dae4cuda3std3__48in_placeE,(_ZN34_INTERNAL_4457b2b3_4_k_cu_d7be8dae4cuda3std6ranges3__45__cpo4sizeE - _ZN34_INTERNAL_4457b2b3_4_k_cu_d7be8dae4cuda3std3__48in_placeE)
_ZN34_INTERNAL_4457b2b3_4_k_cu_d7be8dae4cuda3std3__48in_placeE:
	.zero		1
	.type		_ZN34_INTERNAL_4457b2b3_4_k_cu_d7be8dae4cuda3std6ranges3__45__cpo4sizeE,@object
	.size		_ZN34_INTERNAL_4457b2b3_4_k_cu_d7be8dae4cuda3std6ranges3__45__cpo4sizeE,(_ZN34_INTERNAL_4457b2b3_4_k_cu_d7be8dae6thrust24THRUST_300001_SM_1000_NS12placeholders2_9E - _ZN34_INTERNAL_4457b2b3_4_k_cu_d7be8dae4cuda3std6ranges3__45__cpo4sizeE)
_ZN34_INTERNAL_4457b2b3_4_k_cu_d7be8dae4cuda3std6ranges3__45__cpo4sizeE:
	.zero		1
	.type		_ZN34_INTERNAL_4457b2b3_4_k_cu_d7be8dae6thrust24THRUST_300001_SM_1000_NS12placeholders2_9E,@object
	.size		_ZN34_INTERNAL_4457b2b3_4_k_cu_d7be8dae6thrust24THRUST_300001_SM_1000_NS12placeholders2_9E,(_ZN34_INTERNAL_4457b2b3_4_k_cu_d7be8dae4cuda3std3__45__cpo7crbeginE - _ZN34_INTERNAL_4457b2b3_4_k_cu_d7be8dae6thrust24THRUST_300001_SM_1000_NS12placeholders2_9E)
_ZN34_INTERNAL_4457b2b3_4_k_cu_d7be8dae6thrust24THRUST_300001_SM_1000_NS12placeholders2_9E:
	.zero		1
	.type		_ZN34_INTERNAL_4457b2b3_4_k_cu_d7be8dae4cuda3std3__45__cpo7crbeginE,@object
	.size		_ZN34_INTERNAL_4457b2b3_4_k_cu_d7be8dae4cuda3std3__45__cpo7crbeginE,(_ZN34_INTERNAL_4457b2b3_4_k_cu_d7be8dae4cuda3std6ranges3__45__cpo4nextE - _ZN34_INTERNAL_4457b2b3_4_k_cu_d7be8dae4cuda3std3__45__cpo7crbeginE)
_ZN34_INTERNAL_4457b2b3_4_k_cu_d7be8dae4cuda3std3__45__cpo7crbeginE:
	.zero		1
	.type		_ZN34_INTERNAL_4457b2b3_4_k_cu_d7be8dae4cuda3std6ranges3__45__cpo4nextE,@object
	.size		_ZN34_INTERNAL_4457b2b3_4_k_cu_d7be8dae4cuda3std6ranges3__45__cpo4nextE,(_ZN34_INTERNAL_4457b2b3_4_k_cu_d7be8dae4cuda3std6ranges3__45__cpo4swapE - _ZN34_INTERNAL_4457b2b3_4_k_cu_d7be8dae4cuda3std6ranges3__45__cpo4nextE)
_ZN34_INTERNAL_4457b2b3_4_k_cu_d7be8dae4cuda3std6ranges3__45__cpo4nextE:
	.zero		1
	.type		_ZN34_INTERNAL_4457b2b3_4_k_cu_d7be8dae4cuda3std6ranges3__45__cpo4swapE,@object
	.size		_ZN34_INTERNAL_4457b2b3_4_k_cu_d7be8dae4cuda3std6ranges3__45__cpo4swapE,(_ZN34_INTERNAL_4457b2b3_4_k_cu_d7be8dae6thrust24THRUST_300001_SM_1000_NS12placeholders2_1E - _ZN34_INTERNAL_4457b2b3_4_k_cu_d7be8dae4cuda3std6ranges3__45__cpo4swapE)
_ZN34_INTERNAL_4457b2b3_4_k_cu_d7be8dae4cuda3std6ranges3__45__cpo4swapE:
	.zero		1
	.type		_ZN34_INTERNAL_4457b2b3_4_k_cu_d7be8dae6thrust24THRUST_300001_SM_1000_NS12placeholders2_1E,@object
	.size		_ZN34_INTERNAL_4457b2b3_4_k_cu_d7be8dae6thrust24THRUST_300001_SM_1000_NS12placeholders2_1E,(_ZN34_INTERNAL_4457b2b3_4_k_cu_d7be8dae6thrust24THRUST_300001_SM_1000_NS12placeholders2_3E - _ZN34_INTERNAL_4457b2b3_4_k_cu_d7be8dae6thrust24THRUST_300001_SM_1000_NS12placeholders2_1E)
_ZN34_INTERNAL_4457b2b3_4_k_cu_d7be8dae6thrust24THRUST_300001_SM_1000_NS12placeholders2_1E:
	.zero		1
	.type		_ZN34_INTERNAL_4457b2b3_4_k_cu_d7be8dae6thrust24THRUST_300001_SM_1000_NS12placeholders2_3E,@object
	.size		_ZN34_INTERNAL_4457b2b3_4_k_cu_d7be8dae6thrust24THRUST_300001_SM_1000_NS12placeholders2_3E,(_ZN34_INTERNAL_4457b2b3_4_k_cu_d7be8dae4cuda3std3__45__cpo5beginE - _ZN34_INTERNAL_4457b2b3_4_k_cu_d7be8dae6thrust24THRUST_300001_SM_1000_NS12placeholders2_3E)
_ZN34_INTERNAL_4457b2b3_4_k_cu_d7be8dae6thrust24THRUST_300001_SM_1000_NS12placeholders2_3E:
	.zero		1
	.type		_ZN34_INTERNAL_4457b2b3_4_k_cu_d7be8dae4cuda3std3__45__cpo5beginE,@object
	.size		_ZN34_INTERNAL_4457b2b3_4_k_cu_d7be8dae4cuda3std3__45__cpo5beginE,(_ZN34_INTERNAL_4457b2b3_4_k_cu_d7be8dae4cuda3std6ranges3__45__cpo5beginE - _ZN34_INTERNAL_4457b2b3_4_k_cu_d7be8dae4cuda3std3__45__cpo5beginE)
_ZN34_INTERNAL_4457b2b3_4_k_cu_d7be8dae4cuda3std3__45__cpo5beginE:
	.zero		1
	.type		_ZN34_INTERNAL_4457b2b3_4_k_cu_d7be8dae4cuda3std6ranges3__45__cpo5beginE,@object
	.size		_ZN34_INTERNAL_4457b2b3_4_k_cu_d7be8dae4cuda3std6ranges3__45__cpo5beginE,(_ZN34_INTERNAL_4457b2b3_4_k_cu_d7be8dae4cuda3std3__436_GLOBAL__N__4457b2b3_4_k_cu_d7be8dae6ignoreE - _ZN34_INTERNAL_4457b2b3_4_k_cu_d7be8dae4cuda3std6ranges3__45__cpo5beginE)
_ZN34_INTERNAL_4457b2b3_4_k_cu_d7be8dae4cuda3std6ranges3__45__cpo5beginE:
	.zero		1
	.type		_ZN34_INTERNAL_4457b2b3_4_k_cu_d7be8dae4cuda3std3__436_GLOBAL__N__4457b2b3_4_k_cu_d7be8dae6ignoreE,@object
	.size		_ZN34_INTERNAL_4457b2b3_4_k_cu_d7be8dae4cuda3std3__436_GLOBAL__N__4457b2b3_4_k_cu_d7be8dae6ignoreE,(_ZN34_INTERNAL_4457b2b3_4_k_cu_d7be8dae4cuda3std6ranges3__45__cpo4dataE - _ZN34_INTERNAL_4457b2b3_4_k_cu_d7be8dae4cuda3std3__436_GLOBAL__N__4457b2b3_4_k_cu_d7be8dae6ignoreE)
_ZN34_INTERNAL_4457b2b3_4_k_cu_d7be8dae4cuda3std3__436_GLOBAL__N__4457b2b3_4_k_cu_d7be8dae6ignoreE:
	.zero		1
	.type		_ZN34_INTERNAL_4457b2b3_4_k_cu_d7be8dae4cuda3std6ranges3__45__cpo4dataE,@object
	.size		_ZN34_INTERNAL_4457b2b3_4_k_cu_d7be8dae4cuda3std6ranges3__45__cpo4dataE,(_ZN34_INTERNAL_4457b2b3_4_k_cu_d7be8dae6thrust24THRUST_300001_SM_1000_NS12placeholders2_7E - _ZN34_INTERNAL_4457b2b3_4_k_cu_d7be8dae4cuda3std6ranges3__45__cpo4dataE)
_ZN34_INTERNAL_4457b2b3_4_k_cu_d7be8dae4cuda3std6ranges3__45__cpo4dataE:
	.zero		1
	.type		_ZN34_INTERNAL_4457b2b3_4_k_cu_d7be8dae6thrust24THRUST_300001_SM_1000_NS12placeholders2_7E,@object
	.size		_ZN34_INTERNAL_4457b2b3_4_k_cu_d7be8dae6thrust24THRUST_300001_SM_1000_NS12placeholders2_7E,(_ZN34_INTERNAL_4457b2b3_4_k_cu_d7be8dae4cuda3std3__45__cpo6rbeginE - _ZN34_INTERNAL_4457b2b3_4_k_cu_d7be8dae6thrust24THRUST_300001_SM_1000_NS12placeholders2_7E)
_ZN34_INTERNAL_4457b2b3_4_k_cu_d7be8dae6thrust24THRUST_300001_SM_1000_NS12placeholders2_7E:
	.zero		1
	.type		_ZN34_INTERNAL_4457b2b3_4_k_cu_d7be8dae4cuda3std3__45__cpo6rbeginE,@object
	.size		_ZN34_INTERNAL_4457b2b3_4_k_cu_d7be8dae4cuda3std3__45__cpo6rbeginE,(_ZN34_INTERNAL_4457b2b3_4_k_cu_d7be8dae4cuda3std6ranges3__45__cpo7advanceE - _ZN34_INTERNAL_4457b2b3_4_k_cu_d7be8dae4cuda3std3__45__cpo6rbeginE)
_ZN34_INTERNAL_4457b2b3_4_k_cu_d7be8dae4cuda3std3__45__cpo6rbeginE:
	.zero		1
	.type		_ZN34_INTERNAL_4457b2b3_4_k_cu_d7be8dae4cuda3std6ranges3__45__cpo7advanceE,@object
	.size		_ZN34_INTERNAL_4457b2b3_4_k_cu_d7be8dae4cuda3std6ranges3__45__cpo7advanceE,(_ZN34_INTERNAL_4457b2b3_4_k_cu_d7be8dae4cuda3std3__47nulloptE - _ZN34_INTERNAL_4457b2b3_4_k_cu_d7be8dae4cuda3std6ranges3__45__cpo7advanceE)
_ZN34_INTERNAL_4457b2b3_4_k_cu_d7be8dae4cuda3std6ranges3__45__cpo7advanceE:
	.zero		1
	.type		_ZN34_INTERNAL_4457b2b3_4_k_cu_d7be8dae4cuda3std3__47nulloptE,@object
	.size		_ZN34_INTERNAL_4457b2b3_4_k_cu_d7be8dae4cuda3std3__47nulloptE,(_ZN34_INTERNAL_4457b2b3_4_k_cu_d7be8dae4cuda3std6ranges3__45__cpo8distanceE - _ZN34_INTERNAL_4457b2b3_4_k_cu_d7be8dae4cuda3std3__47nulloptE)
_ZN34_INTERNAL_4457b2b3_4_k_cu_d7be8dae4cuda3std3__47nulloptE:
	.zero		1
	.type		_ZN34_INTERNAL_4457b2b3_4_k_cu_d7be8dae4cuda3std6ranges3__45__cpo8distanceE,@object
	.size		_ZN34_INTERNAL_4457b2b3_4_k_cu_d7be8dae4cuda3std6ranges3__45__cpo8distanceE,(_ZN34_INTERNAL_4457b2b3_4_k_cu_d7be8dae6thrust24THRUST_300001_SM_1000_NS12placeholders2_6E - _ZN34_INTERNAL_4457b2b3_4_k_cu_d7be8dae4cuda3std6ranges3__45__cpo8distanceE)
_ZN34_INTERNAL_4457b2b3_4_k_cu_d7be8dae4cuda3std6ranges3__45__cpo8distanceE:
	.zero		1
	.type		_ZN34_INTERNAL_4457b2b3_4_k_cu_d7be8dae6thrust24THRUST_300001_SM_1000_NS12placeholders2_6E,@object
	.size		_ZN34_INTERNAL_4457b2b3_4_k_cu_d7be8dae6thrust24THRUST_300001_SM_1000_NS12placeholders2_6E,(_ZN34_INTERNAL_4457b2b3_4_k_cu_d7be8dae4cuda3std3__45__cpo4cendE - _ZN34_INTERNAL_4457b2b3_4_k_cu_d7be8dae6thrust24THRUST_300001_SM_1000_NS12placeholders2_6E)
_ZN34_INTERNAL_4457b2b3_4_k_cu_d7be8dae6thrust24THRUST_300001_SM_1000_NS12placeholders2_6E:
	.zero		1
	.type		_ZN34_INTERNAL_4457b2b3_4_k_cu_d7be8dae4cuda3std3__45__cpo4cendE,@object
	.size		_ZN34_INTERNAL_4457b2b3_4_k_cu_d7be8dae4cuda3std3__45__cpo4cendE,(_ZN34_INTERNAL_4457b2b3_4_k_cu_d7be8dae4cuda3std6ranges3__45__cpo4cendE - _ZN34_INTERNAL_4457b2b3_4_k_cu_d7be8dae4cuda3std3__45__cpo4cendE)
_ZN34_INTERNAL_4457b2b3_4_k_cu_d7be8dae4cuda3std3__45__cpo4cendE:
	.zero		1
	.type		_ZN34_INTERNAL_4457b2b3_4_k_cu_d7be8dae4cuda3std6ranges3__45__cpo4cendE,@object
	.size		_ZN34_INTERNAL_4457b2b3_4_k_cu_d7be8dae4cuda3std6ranges3__45__cpo4cendE,(_ZN34_INTERNAL_4457b2b3_4_k_cu_d7be8dae4cuda3std3__420unreachable_sentinelE - _ZN34_INTERNAL_4457b2b3_4_k_cu_d7be8dae4cuda3std6ranges3__45__cpo4cendE)
_ZN34_INTERNAL_4457b2b3_4_k_cu_d7be8dae4cuda3std6ranges3__45__cpo4cendE:
	.zero		1
	.type		_ZN34_INTERNAL_4457b2b3_4_k_cu_d7be8dae4cuda3std3__420unreachable_sentinelE,@object
	.size		_ZN34_INTERNAL_4457b2b3_4_k_cu_d7be8dae4cuda3std3__420unreachable_sentinelE,(_ZN34_INTERNAL_4457b2b3_4_k_cu_d7be8dae4cuda3std6ranges3__45__cpo5ssizeE - _ZN34_INTERNAL_4457b2b3_4_k_cu_d7be8dae4cuda3std3__420unreachable_sentinelE)
_ZN34_INTERNAL_4457b2b3_4_k_cu_d7be8dae4cuda3std3__420unreachable_sentinelE:
	.zero		1
	.type		_ZN34_INTERNAL_4457b2b3_4_k_cu_d7be8dae4cuda3std6ranges3__45__cpo5ssizeE,@object
	.size		_ZN34_INTERNAL_4457b2b3_4_k_cu_d7be8dae4cuda3std6ranges3__45__cpo5ssizeE,(_ZN34_INTERNAL_4457b2b3_4_k_cu_d7be8dae6thrust24THRUST_300001_SM_1000_NS12placeholders3_10E - _ZN34_INTERNAL_4457b2b3_4_k_cu_d7be8dae4cuda3std6ranges3__45__cpo5ssizeE)
_ZN34_INTERNAL_4457b2b3_4_k_cu_d7be8dae4cuda3std6ranges3__45__cpo5ssizeE:
	.zero		1
	.type		_ZN34_INTERNAL_4457b2b3_4_k_cu_d7be8dae6thrust24THRUST_300001_SM_1000_NS12placeholders3_10E,@object
	.size		_ZN34_INTERNAL_4457b2b3_4_k_cu_d7be8dae6thrust24THRUST_300001_SM_1000_NS12placeholders3_10E,(_ZN34_INTERNAL_4457b2b3_4_k_cu_d7be8dae4cuda3std3__45__cpo5crendE - _ZN34_INTERNAL_4457b2b3_4_k_cu_d7be8dae6thrust24THRUST_300001_SM_1000_NS12placeholders3_10E)
_ZN34_INTERNAL_4457b2b3_4_k_cu_d7be8dae6thrust24THRUST_300001_SM_1000_NS12placeholders3_10E:
	.zero		1
	.type		_ZN34_INTERNAL_4457b2b3_4_k_cu_d7be8dae4cuda3std3__45__cpo5crendE,@object
	.size		_ZN34_INTERNAL_4457b2b3_4_k_cu_d7be8dae4cuda3std3__45__cpo5crendE,(_ZN34_INTERNAL_4457b2b3_4_k_cu_d7be8dae4cuda3std6ranges3__45__cpo4prevE - _ZN34_INTERNAL_4457b2b3_4_k_cu_d7be8dae4cuda3std3__45__cpo5crendE)
_ZN34_INTERNAL_4457b2b3_4_k_cu_d7be8dae4cuda3std3__45__cpo5crendE:
	.zero		1
	.type		_ZN34_INTERNAL_4457b2b3_4_k_cu_d7be8dae4cuda3std6ranges3__45__cpo4prevE,@object
	.size		_ZN34_INTERNAL_4457b2b3_4_k_cu_d7be8dae4cuda3std6ranges3__45__cpo4prevE,(_ZN34_INTERNAL_4457b2b3_4_k_cu_d7be8dae4cuda3std6ranges3__45__cpo9iter_moveE - _ZN34_INTERNAL_4457b2b3_4_k_cu_d7be8dae4cuda3std6ranges3__45__cpo4prevE)
_ZN34_INTERNAL_4457b2b3_4_k_cu_d7be8dae4cuda3std6ranges3__45__cpo4prevE:
	.zero		1
	.type		_ZN34_INTERNAL_4457b2b3_4_k_cu_d7be8dae4cuda3std6ranges3__45__cpo9iter_moveE,@object
	.size		_ZN34_INTERNAL_4457b2b3_4_k_cu_d7be8dae4cuda3std6ranges3__45__cpo9iter_moveE,(_ZN34_INTERNAL_4457b2b3_4_k_cu_d7be8dae6thrust24THRUST_300001_SM_1000_NS12placeholders2_2E - _ZN34_INTERNAL_4457b2b3_4_k_cu_d7be8dae4cuda3std6ranges3__45__cpo9iter_moveE)
_ZN34_INTERNAL_4457b2b3_4_k_cu_d7be8dae4cuda3std6ranges3__45__cpo9iter_moveE:
	.zero		1
	.type		_ZN34_INTERNAL_4457b2b3_4_k_cu_d7be8dae6thrust24THRUST_300001_SM_1000_NS12placeholders2_2E,@object
	.size		_ZN34_INTERNAL_4457b2b3_4_k_cu_d7be8dae6thrust24THRUST_300001_SM_1000_NS12placeholders2_2E,(_ZN34_INTERNAL_4457b2b3_4_k_cu_d7be8dae6thrust24THRUST_300001_SM_1000_NS12placeholders2_4E - _ZN34_INTERNAL_4457b2b3_4_k_cu_d7be8dae6thrust24THRUST_300001_SM_1000_NS12placeholders2_2E)
_ZN34_INTERNAL_4457b2b3_4_k_cu_d7be8dae6thrust24THRUST_300001_SM_1000_NS12placeholders2_2E:
	.zero		1
	.type		_ZN34_INTERNAL_4457b2b3_4_k_cu_d7be8dae6thrust24THRUST_300001_SM_1000_NS12placeholders2_4E,@object
	.size		_ZN34_INTERNAL_4457b2b3_4_k_cu_d7be8dae6thrust24THRUST_300001_SM_1000_NS12placeholders2_4E,(_ZN34_INTERNAL_4457b2b3_4_k_cu_d7be8dae4cuda3std3__45__cpo3endE - _ZN34_INTERNAL_4457b2b3_4_k_cu_d7be8dae6thrust24THRUST_300001_SM_1000_NS12placeholders2_4E)
_ZN34_INTERNAL_4457b2b3_4_k_cu_d7be8dae6thrust24THRUST_300001_SM_1000_NS12placeholders2_4E:
	.zero		1
	.type		_ZN34_INTERNAL_4457b2b3_4_k_cu_d7be8dae4cuda3std3__45__cpo3endE,@object
	.size		_ZN34_INTERNAL_4457b2b3_4_k_cu_d7be8dae4cuda3std3__45__cpo3endE,(_ZN34_INTERNAL_4457b2b3_4_k_cu_d7be8dae4cuda3std6ranges3__45__cpo3endE - _ZN34_INTERNAL_4457b2b3_4_k_cu_d7be8dae4cuda3std3__45__cpo3endE)
_ZN34_INTERNAL_4457b2b3_4_k_cu_d7be8dae4cuda3std3__45__cpo3endE:
	.zero		1
	.type		_ZN34_INTERNAL_4457b2b3_4_k_cu_d7be8dae4cuda3std6ranges3__45__cpo3endE,@object
	.size		_ZN34_INTERNAL_4457b2b3_4_k_cu_d7be8dae4cuda3std6ranges3__45__cpo3endE,(_ZN34_INTERNAL_4457b2b3_4_k_cu_d7be8dae4cuda3std3__419piecewise_constructE - _ZN34_INTERNAL_4457b2b3_4_k_cu_d7be8dae4cuda3std6ranges3__45__cpo3endE)
_ZN34_INTERNAL_4457b2b3_4_k_cu_d7be8dae4cuda3std6ranges3__45__cpo3endE:
	.zero		1
	.type		_ZN34_INTERNAL_4457b2b3_4_k_cu_d7be8dae4cuda3std3__419piecewise_constructE,@object
	.size		_ZN34_INTERNAL_4457b2b3_4_k_cu_d7be8dae4cuda3std3__419piecewise_constructE,(_ZN34_INTERNAL_4457b2b3_4_k_cu_d7be8dae4cuda3std6ranges3__45__cpo5cdataE - _ZN34_INTERNAL_4457b2b3_4_k_cu_d7be8dae4cuda3std3__419piecewise_constructE)
_ZN34_INTERNAL_4457b2b3_4_k_cu_d7be8dae4cuda3std3__419piecewise_constructE:
	.zero		1
	.type		_ZN34_INTERNAL_4457b2b3_4_k_cu_d7be8dae4cuda3std6ranges3__45__cpo5cdataE,@object
	.size		_ZN34_INTERNAL_4457b2b3_4_k_cu_d7be8dae4cuda3std6ranges3__45__cpo5cdataE,(_ZN34_INTERNAL_4457b2b3_4_k_cu_d7be8dae6thrust24THRUST_300001_SM_1000_NS12placeholders2_8E - _ZN34_INTERNAL_4457b2b3_4_k_cu_d7be8dae4cuda3std6ranges3__45__cpo5cdataE)
_ZN34_INTERNAL_4457b2b3_4_k_cu_d7be8dae4cuda3std6ranges3__45__cpo5cdataE:
	.zero		1
	.type		_ZN34_INTERNAL_4457b2b3_4_k_cu_d7be8dae6thrust24THRUST_300001_SM_1000_NS12placeholders2_8E,@object
	.size		_ZN34_INTERNAL_4457b2b3_4_k_cu_d7be8dae6thrust24THRUST_300001_SM_1000_NS12placeholders2_8E,(_ZN34_INTERNAL_4457b2b3_4_k_cu_d7be8dae4cuda3std3__45__cpo4rendE - _ZN34_INTERNAL_4457b2b3_4_k_cu_d7be8dae6thrust24THRUST_300001_SM_1000_NS12placeholders2_8E)
_ZN34_INTERNAL_4457b2b3_4_k_cu_d7be8dae6thrust24THRUST_300001_SM_1000_NS12placeholders2_8E:
	.zero		1
	.type		_ZN34_INTERNAL_4457b2b3_4_k_cu_d7be8dae4cuda3std3__45__cpo4rendE,@object
	.size		_ZN34_INTERNAL_4457b2b3_4_k_cu_d7be8dae4cuda3std3__45__cpo4rendE,(_ZN34_INTERNAL_4457b2b3_4_k_cu_d7be8dae4cuda3std6ranges3__45__cpo9iter_swapE - _ZN34_INTERNAL_4457b2b3_4_k_cu_d7be8dae4cuda3std3__45__cpo4rendE)
_ZN34_INTERNAL_4457b2b3_4_k_cu_d7be8dae4cuda3std3__45__cpo4rendE:
	.zero		1
	.type		_ZN34_INTERNAL_4457b2b3_4_k_cu_d7be8dae4cuda3std6ranges3__45__cpo9iter_swapE,@object
	.size		_ZN34_INTERNAL_4457b2b3_4_k_cu_d7be8dae4cuda3std6ranges3__45__cpo9iter_swapE,(_ZN34_INTERNAL_4457b2b3_4_k_cu_d7be8dae4cuda3std3__48unexpectE - _ZN34_INTERNAL_4457b2b3_4_k_cu_d7be8dae4cuda3std6ranges3__45__cpo9iter_swapE)
_ZN34_INTERNAL_4457b2b3_4_k_cu_d7be8dae4cuda3std6ranges3__45__cpo9iter_swapE:
	.zero		1
	.type		_ZN34_INTERNAL_4457b2b3_4_k_cu_d7be8dae4cuda3std3__48unexpectE,@object
	.size		_ZN34_INTERNAL_4457b2b3_4_k_cu_d7be8dae4cuda3std3__48unexpectE,(_ZN34_INTERNAL_4457b2b3_4_k_cu_d7be8dae6thrust24THRUST_300001_SM_1000_NS6system6detail10sequential3seqE - _ZN34_INTERNAL_4457b2b3_4_k_cu_d7be8dae4cuda3std3__48unexpectE)
_ZN34_INTERNAL_4457b2b3_4_k_cu_d7be8dae4cuda3std3__48unexpectE:
	.zero		1
	.type		_ZN34_INTERNAL_4457b2b3_4_k_cu_d7be8dae6thrust24THRUST_300001_SM_1000_NS6system6detail10sequential3seqE,@object
	.size		_ZN34_INTERNAL_4457b2b3_4_k_cu_d7be8dae6thrust24THRUST_300001_SM_1000_NS6system6detail10sequential3seqE,(.L_29 - _ZN34_INTERNAL_4457b2b3_4_k_cu_d7be8dae6thrust24THRUST_300001_SM_1000_NS6system6detail10sequential3seqE)
_ZN34_INTERNAL_4457b2b3_4_k_cu_d7be8dae6thrust24THRUST_300001_SM_1000_NS6system6detail10sequential3seqE:
	.zero		1
.L_29:


//--------------------- .nv.shared._Z9batchTopKPKfPiiii --------------------------
	.section	.nv.shared._Z9batchTopKPKfPiiii,"aw",@nobits
	.sectionflags	@""
	.align	16
	.zero		1024


//--------------------- .nv.shared._Z8findTopKPKfPiS1_iii --------------------------
	.section	.nv.shared._Z8findTopKPKfPiS1_iii,"aw",@nobits
	.sectionflags	@""
	.align	16
	.zero		1024


//--------------------- .nv.shared._Z19computeSimilaritiesPKfS0_Pfiiii --------------------------
	.section	.nv.shared._Z19computeSimilaritiesPKfS0_Pfiiii,"aw",@nobits
	.sectionflags	@""
	.align	16
.nv.shared._Z19computeSimilaritiesPKfS0_Pfiiii:
	.zero		1152


//--------------------- .nv.constant0._ZN3cub18CUB_300001_SM_10006detail11EmptyKernelIvEEvv --------------------------
	.section	.nv.constant0._ZN3cub18CUB_300001_SM_10006detail11EmptyKernelIvEEvv,"a",@progbits
	.sectionflags	@""
	.align	4
.nv.constant0._ZN3cub18CUB_300001_SM_10006detail11EmptyKernelIvEEvv:
	.zero		896


//--------------------- .nv.constant0._Z9batchTopKPKfPiiii --------------------------
	.section	.nv.constant0._Z9batchTopKPKfPiiii,"a",@progbits
	.sectionflags	@""
	.align	4
.nv.constant0._Z9batchTopKPKfPiiii:
	.zero		924


//--------------------- .nv.constant0._Z8findTopKPKfPiS1_iii --------------------------
	.section	.nv.constant0._Z8findTopKPKfPiS1_iii,"a",@progbits
	.sectionflags	@""
	.align	4
.nv.constant0._Z8findTopKPKfPiS1_iii:
	.zero		932


//--------------------- .nv.constant0._Z19computeSimilaritiesPKfS0_Pfiiii --------------------------
	.section	.nv.constant0._Z19computeSimilaritiesPKfS0_Pfiiii,"a",@progbits
	.sectionflags	@""
	.align	4
.nv.constant0._Z19computeSimilaritiesPKfS0_Pfiiii:
	.zero		936


//--------------------- SYMBOLS --------------------------

	.type		.nv.reservedSmem.offset0,@object
	.size		.nv.reservedSmem.offset0,0x4
	.type		.nv.reservedSmem.cap,@object
	.size		.nv.reservedSmem.cap,0x4
